	.target	sm_100a

	.elftype	@"ET_EXEC"


//--------------------- .note.nv.tkinfo           --------------------------
	.section	.note.nv.tkinfo,"",@"SHT_NOTE"
	.sectionflags	@"SHF_NOTE_NV_TKINFO"
	.tkinfo
        /*0018*/ 	.word	0x00000002
        /*0030*/ 	.string	""
        /*0030*/ 	.string	"ptxas"
        /*0030*/ 	.string	"Cuda compilation tools, release 13.0, V13.0.88"
        /*0030*/ 	.string	"Build cuda_13.0.r13.0/compiler.36424714_0"
        /*0030*/ 	.string	"-arch sm_100a -m 64 "



//--------------------- .note.nv.cuinfo           --------------------------
	.section	.note.nv.cuinfo,"",@"SHT_NOTE"
	.sectionflags	@"SHF_NOTE_NV_CUINFO"
        /*0018*/ 	.short	0x0002
        /*001a*/ 	.short	0x0064
        /*001c*/ 	.short	0x0082
	.zero		2


//--------------------- .nv.info                  --------------------------
	.section	.nv.info,"",@"SHT_CUDA_INFO"
	.align	4


	//----- nvinfo : EIATTR_REGCOUNT
	.align		4
        /*0000*/ 	.byte	0x04, 0x2f
        /*0002*/ 	.short	(.L_19 - .L_18)
	.align		4
.L_18:
        /*0004*/ 	.word	index@(_ZN7cutlass13device_kernelINS_4gemm6kernel13GemmUniversalIN4cute5tupleIJiiiiEEENS1_10collective13CollectiveMmaINS1_35MainloopSm100TmaUmmaWarpSpecializedILi27ELi2ELi4ENS5_IJNS4_1CILi4EEESB_NSA_ILi1EEEEEEEENS5_IJNSA_ILi64EEESF_SF_EEENS_12float_e4m3_tENS5_IJlSC_lEEESH_SI_NS4_8TiledMMAINS4_8MMA_AtomIJNS4_10MMA_TraitsINS4_19SM100_MMA_F8F6F4_SSEJSH_SH_fSF_SF_NS4_17integral_constantINS4_4UMMA5MajorELSP_0EEESQ_NSN_INSO_7ScaleInELSR_0EEESS_EEEEEENS4_6LayoutINS5_IJSC_SC_SC_EEENS5_IJNSA_ILi0EEESX_SX_EEEEENS5_IJNS4_10UnderscoreES10_S10_EEEEENS4_23SM90_TMA_LOAD_MULTICASTENS4_14ComposedLayoutINS4_7SwizzleILi2ELi4ELi3EEENS4_18smem_ptr_flag_bitsILi8EEENSV_INS5_IJNSA_ILi8EEESF_EEENS5_IJSF_SC_EEEEEEEvNS4_8identityES13_S1D_vS1E_EENS_8epilogue10collective18CollectiveEpilogueINS1G_23Sm100TmaWarpSpecializedILi1ELi1ELi32ELb0ELb0EEEJSG_NS5_IJNSV_ISF_SC_EES1L_EEESH_SI_SH_SI_NS1G_6fusion15FusionCallbacksIS1K_NS1N_17LinearCombinationISH_fSH_fLNS_15FloatRoundStyleE2EEESG_S1M_JEEENS4_5SM1004TMEM4LOAD26SM100_TMEM_LOAD_16dp32b32xENS4_13SM90_TMA_LOADES1D_NS4_39AutoVectorizingCopyWithAssumedAlignmentILi128EEENS4_14SM90_TMA_STOREES1D_S1Z_S1Z_EEEvvEEEEvNT_6ParamsE)
        /*0008*/ 	.word	0x00000059


	//----- nvinfo : EIATTR_FRAME_SIZE
	.align		4
.L_19:
        /*000c*/ 	.byte	0x04, 0x11
        /*000e*/ 	.short	(.L_21 - .L_20)
	.align		4
.L_20:
        /*0010*/ 	.word	index@($__internal_2_$__cuda_sm10x_tcgen05_guardrail_trap_unallocated_columns_being_dealloced)
        /*0014*/ 	.word	0x00000000


	//----- nvinfo : EIATTR_FRAME_SIZE
	.align		4
.L_21:
        /*0018*/ 	.byte	0x04, 0x11
        /*001a*/ 	.short	(.L_23 - .L_22)
	.align		4
.L_22:
        /*001c*/ 	.word	index@($__internal_1_$__cuda_sm10x_tcgen05_guardrail_trap_phase_invalid_during_alloc)
        /*0020*/ 	.word	0x00000000


	//----- nvinfo : EIATTR_FRAME_SIZE
	.align		4
.L_23:
        /*0024*/ 	.byte	0x04, 0x11
        /*0026*/ 	.short	(.L_25 - .L_24)
	.align		4
.L_24:
        /*0028*/ 	.word	index@($__internal_0_$__cuda_sm10x_tcgen05_guardrail_trap_col_being_dealloced_not_returned_by_alloc)
        /*002c*/ 	.word	0x00000000


	//----- nvinfo : EIATTR_FRAME_SIZE
	.align		4
.L_25:
        /*0030*/ 	.byte	0x04, 0x11
        /*0032*/ 	.short	(.L_27 - .L_26)
	.align		4
.L_26:
        /*0034*/ 	.word	index@(_ZN7cutlass13device_kernelINS_4gemm6kernel13GemmUniversalIN4cute5tupleIJiiiiEEENS1_10collective13CollectiveMmaINS1_35MainloopSm100TmaUmmaWarpSpecializedILi27ELi2ELi4ENS5_IJNS4_1CILi4EEESB_NSA_ILi1EEEEEEEENS5_IJNSA_ILi64EEESF_SF_EEENS_12float_e4m3_tENS5_IJlSC_lEEESH_SI_NS4_8TiledMMAINS4_8MMA_AtomIJNS4_10MMA_TraitsINS4_19SM100_MMA_F8F6F4_SSEJSH_SH_fSF_SF_NS4_17integral_constantINS4_4UMMA5MajorELSP_0EEESQ_NSN_INSO_7ScaleInELSR_0EEESS_EEEEEENS4_6LayoutINS5_IJSC_SC_SC_EEENS5_IJNSA_ILi0EEESX_SX_EEEEENS5_IJNS4_10UnderscoreES10_S10_EEEEENS4_23SM90_TMA_LOAD_MULTICASTENS4_14ComposedLayoutINS4_7SwizzleILi2ELi4ELi3EEENS4_18smem_ptr_flag_bitsILi8EEENSV_INS5_IJNSA_ILi8EEESF_EEENS5_IJSF_SC_EEEEEEEvNS4_8identityES13_S1D_vS1E_EENS_8epilogue10collective18CollectiveEpilogueINS1G_23Sm100TmaWarpSpecializedILi1ELi1ELi32ELb0ELb0EEEJSG_NS5_IJNSV_ISF_SC_EES1L_EEESH_SI_SH_SI_NS1G_6fusion15FusionCallbacksIS1K_NS1N_17LinearCombinationISH_fSH_fLNS_15FloatRoundStyleE2EEESG_S1M_JEEENS4_5SM1004TMEM4LOAD26SM100_TMEM_LOAD_16dp32b32xENS4_13SM90_TMA_LOADES1D_NS4_39AutoVectorizingCopyWithAssumedAlignmentILi128EEENS4_14SM90_TMA_STOREES1D_S1Z_S1Z_EEEvvEEEEvNT_6ParamsE)
        /*0038*/ 	.word	0x00000000


	//----- nvinfo : EIATTR_MIN_STACK_SIZE
	.align		4
.L_27:
        /*003c*/ 	.byte	0x04, 0x12
        /*003e*/ 	.short	(.L_29 - .L_28)
	.align		4
.L_28:
        /*0040*/ 	.word	index@(_ZN7cutlass13device_kernelINS_4gemm6kernel13GemmUniversalIN4cute5tupleIJiiiiEEENS1_10collective13CollectiveMmaINS1_35MainloopSm100TmaUmmaWarpSpecializedILi27ELi2ELi4ENS5_IJNS4_1CILi4EEESB_NSA_ILi1EEEEEEEENS5_IJNSA_ILi64EEESF_SF_EEENS_12float_e4m3_tENS5_IJlSC_lEEESH_SI_NS4_8TiledMMAINS4_8MMA_AtomIJNS4_10MMA_TraitsINS4_19SM100_MMA_F8F6F4_SSEJSH_SH_fSF_SF_NS4_17integral_constantINS4_4UMMA5MajorELSP_0EEESQ_NSN_INSO_7ScaleInELSR_0EEESS_EEEEEENS4_6LayoutINS5_IJSC_SC_SC_EEENS5_IJNSA_ILi0EEESX_SX_EEEEENS5_IJNS4_10UnderscoreES10_S10_EEEEENS4_23SM90_TMA_LOAD_MULTICASTENS4_14ComposedLayoutINS4_7SwizzleILi2ELi4ELi3EEENS4_18smem_ptr_flag_bitsILi8EEENSV_INS5_IJNSA_ILi8EEESF_EEENS5_IJSF_SC_EEEEEEEvNS4_8identityES13_S1D_vS1E_EENS_8epilogue10collective18CollectiveEpilogueINS1G_23Sm100TmaWarpSpecializedILi1ELi1ELi32ELb0ELb0EEEJSG_NS5_IJNSV_ISF_SC_EES1L_EEESH_SI_SH_SI_NS1G_6fusion15FusionCallbacksIS1K_NS1N_17LinearCombinationISH_fSH_fLNS_15FloatRoundStyleE2EEESG_S1M_JEEENS4_5SM1004TMEM4LOAD26SM100_TMEM_LOAD_16dp32b32xENS4_13SM90_TMA_LOADES1D_NS4_39AutoVectorizingCopyWithAssumedAlignmentILi128EEENS4_14SM90_TMA_STOREES1D_S1Z_S1Z_EEEvvEEEEvNT_6ParamsE)
        /*0044*/ 	.word	0x00000000
.L_29:


//--------------------- .nv.compat                --------------------------
	.section	.nv.compat,"",@"SHT_CUDA_COMPAT_INFO"
	.align	4
        /*0000*/ 	.byte	0x02, 0x09, 0x01, 0x00, 0x02, 0x02, 0x02, 0x00, 0x02, 0x05, 0x05, 0x00, 0x03, 0x07, 0x01, 0x01
        /*0010*/ 	.byte	0x02, 0x03, 0x01, 0x00, 0x02, 0x06, 0x01, 0x00, 0x04, 0x0b, 0x08, 0x00, 0x09, 0x00, 0x00, 0x00
        /*0020*/ 	.byte	0x00, 0x00, 0x00, 0x00


//--------------------- .nv.info._ZN7cutlass13device_kernelINS_4gemm6kernel13GemmUniversalIN4cute5tupleIJiiiiEEENS1_10collective13CollectiveMmaINS1_35MainloopSm100TmaUmmaWarpSpecializedILi27ELi2ELi4ENS5_IJNS4_1CILi4EEESB_NSA_ILi1EEEEEEEENS5_IJNSA_ILi64EEESF_SF_EEENS_12float_e4m3_tENS5_IJlSC_lEEESH_SI_NS4_8TiledMMAINS4_8MMA_AtomIJNS4_10MMA_TraitsINS4_19SM100_MMA_F8F6F4_SSEJSH_SH_fSF_SF_NS4_17integral_constantINS4_4UMMA5MajorELSP_0EEESQ_NSN_INSO_7ScaleInELSR_0EEESS_EEEEEENS4_6LayoutINS5_IJSC_SC_SC_EEENS5_IJNSA_ILi0EEESX_SX_EEEEENS5_IJNS4_10UnderscoreES10_S10_EEEEENS4_23SM90_TMA_LOAD_MULTICASTENS4_14ComposedLayoutINS4_7SwizzleILi2ELi4ELi3EEENS4_18smem_ptr_flag_bitsILi8EEENSV_INS5_IJNSA_ILi8EEESF_EEENS5_IJSF_SC_EEEEEEEvNS4_8identityES13_S1D_vS1E_EENS_8epilogue10collective18CollectiveEpilogueINS1G_23Sm100TmaWarpSpecializedILi1ELi1ELi32ELb0ELb0EEEJSG_NS5_IJNSV_ISF_SC_EES1L_EEESH_SI_SH_SI_NS1G_6fusion15FusionCallbacksIS1K_NS1N_17LinearCombinationISH_fSH_fLNS_15FloatRoundStyleE2EEESG_S1M_JEEENS4_5SM1004TMEM4LOAD26SM100_TMEM_LOAD_16dp32b32xENS4_13SM90_TMA_LOADES1D_NS4_39AutoVectorizingCopyWithAssumedAlignmentILi128EEENS4_14SM90_TMA_STOREES1D_S1Z_S1Z_EEEvvEEEEvNT_6ParamsE --------------------------
	.section	.nv.info._ZN7cutlass13device_kernelINS_4gemm6kernel13GemmUniversalIN4cute5tupleIJiiiiEEENS1_10collective13CollectiveMmaINS1_35MainloopSm100TmaUmmaWarpSpecializedILi27ELi2ELi4ENS5_IJNS4_1CILi4EEESB_NSA_ILi1EEEEEEEENS5_IJNSA_ILi64EEESF_SF_EEENS_12float_e4m3_tENS5_IJlSC_lEEESH_SI_NS4_8TiledMMAINS4_8MMA_AtomIJNS4_10MMA_TraitsINS4_19SM100_MMA_F8F6F4_SSEJSH_SH_fSF_SF_NS4_17integral_constantINS4_4UMMA5MajorELSP_0EEESQ_NSN_INSO_7ScaleInELSR_0EEESS_EEEEEENS4_6LayoutINS5_IJSC_SC_SC_EEENS5_IJNSA_ILi0EEESX_SX_EEEEENS5_IJNS4_10UnderscoreES10_S10_EEEEENS4_23SM90_TMA_LOAD_MULTICASTENS4_14ComposedLayoutINS4_7SwizzleILi2ELi4ELi3EEENS4_18smem_ptr_flag_bitsILi8EEENSV_INS5_IJNSA_ILi8EEESF_EEENS5_IJSF_SC_EEEEEEEvNS4_8identityES13_S1D_vS1E_EENS_8epilogue10collective18CollectiveEpilogueINS1G_23Sm100TmaWarpSpecializedILi1ELi1ELi32ELb0ELb0EEEJSG_NS5_IJNSV_ISF_SC_EES1L_EEESH_SI_SH_SI_NS1G_6fusion15FusionCallbacksIS1K_NS1N_17LinearCombinationISH_fSH_fLNS_15FloatRoundStyleE2EEESG_S1M_JEEENS4_5SM1004TMEM4LOAD26SM100_TMEM_LOAD_16dp32b32xENS4_13SM90_TMA_LOADES1D_NS4_39AutoVectorizingCopyWithAssumedAlignmentILi128EEENS4_14SM90_TMA_STOREES1D_S1Z_S1Z_EEEvvEEEEvNT_6ParamsE,"",@"SHT_CUDA_INFO"
	.sectionflags	@""
	.align	4


	//----- nvinfo : EIATTR_CUDA_API_VERSION
	.align		4
        /*0000*/ 	.byte	0x04, 0x37
        /*0002*/ 	.short	(.L_31 - .L_30)
.L_30:
        /*0004*/ 	.word	0x00000082


	//----- nvinfo : EIATTR_KPARAM_INFO
	.align		4
.L_31:
        /*0008*/ 	.byte	0x04, 0x17
        /*000a*/ 	.short	(.L_33 - .L_32)
.L_32:
        /*000c*/ 	.word	0x00000000
        /*0010*/ 	.short	0x0000
        /*0012*/ 	.short	0x0000
        /*0014*/ 	.byte	0x00, 0xf0, 0x01, 0x20


	//----- nvinfo : EIATTR_AT_ENTRY_FRAGMENTS
	.align		4
.L_33:
        /*0018*/ 	.byte	0x04, 0x4f
        /*001a*/ 	.short	(.L_35 - .L_34)


	//   ....[0]....
.L_34:
        /*001c*/ 	.word	0x00000006


	//----- nvinfo : EIATTR_RESERVED_SMEM_USED
	.align		4
.L_35:
        /*0020*/ 	.byte	0x01, 0x41
	.zero		2


	//----- nvinfo : EIATTR_SPARSE_MMA_MASK
	.align		4
        /*0024*/ 	.byte	0x03, 0x50
        /*0026*/ 	.short	0x0000


	//----- nvinfo : EIATTR_TCGEN05_1CTA_USED
	.align		4
        /*0028*/ 	.byte	0x01, 0x51
	.zero		2


	//----- nvinfo : EIATTR_MAXREG_COUNT
	.align		4
        /*002c*/ 	.byte	0x03, 0x1b
        /*002e*/ 	.short	0x00ff


	//----- nvinfo : EIATTR_NUM_BARRIERS
	.align		4
        /*0030*/ 	.byte	0x02, 0x4c
        /*0032*/ 	.byte	0x07
	.zero		1


	//----- nvinfo : EIATTR_EXTERNS
	.align		4
        /*0034*/ 	.byte	0x04, 0x0f
        /*0036*/ 	.short	(.L_37 - .L_36)


	//   ....[0]....
	.align		4
.L_36:
        /*0038*/ 	.word	index@(__assertfail)


	//----- nvinfo : EIATTR_MERCURY_ISA_VERSION
	.align		4
.L_37:
        /*003c*/ 	.byte	0x03, 0x5f
        /*003e*/ 	.short	0x0101


	//----- nvinfo : EIATTR_INT_WARP_WIDE_INSTR_OFFSETS
	.align		4
        /*0040*/ 	.byte	0x04, 0x31
        /*0042*/ 	.short	(.L_39 - .L_38)


	//   ....[0]....
.L_38:
        /*0044*/ 	.word	0x00004e00


	//   ....[1]....
        /*0048*/ 	.word	0x00004e30


	//   ....[2]....
        /*004c*/ 	.word	0x00004e80


	//   ....[3]....
        /*0050*/ 	.word	0x00005910


	//   ....[4]....
        /*0054*/ 	.word	0x000059c0


	//----- nvinfo : EIATTR_COOP_GROUP_MASK_REGIDS
	.align		4
.L_39:
        /*0058*/ 	.byte	0x04, 0x29
        /*005a*/ 	.short	(.L_41 - .L_40)


	//   ....[0]....
.L_40:
        /*005c*/ 	.word	0xffffffff


	//   ....[1]....
        /*0060*/ 	.word	0xffffffff


	//   ....[2]....
        /*0064*/ 	.word	0xffffffff


	//   ....[3]....
        /*0068*/ 	.word	0xffffffff


	//   ....[4]....
        /*006c*/ 	.word	0xffffffff


	//   ....[5]....
        /*0070*/ 	.word	0xffffffff


	//   ....[6]....
        /*0074*/ 	.word	0xffffffff


	//   ....[7]....
        /*0078*/ 	.word	0xffffffff


	//   ....[8]....
        /*007c*/ 	.word	0xffffffff


	//   ....[9]....
        /*0080*/ 	.word	0xffffffff


	//   ....[10]....
        /*0084*/ 	.word	0xffffffff


	//   ....[11]....
        /*0088*/ 	.word	0xffffffff


	//   ....[12]....
        /*008c*/ 	.word	0xffffffff


	//   ....[13]....
        /*0090*/ 	.word	0xffffffff


	//----- nvinfo : EIATTR_COOP_GROUP_INSTR_OFFSETS
	.align		4
.L_41:
        /*0094*/ 	.byte	0x04, 0x28
        /*0096*/ 	.short	(.L_43 - .L_42)


	//   ....[0]....
.L_42:
        /*0098*/ 	.word	0x00000090


	//   ....[1]....
        /*009c*/ 	.word	0x000004d0


	//   ....[2]....
        /*00a0*/ 	.word	0x00000990


	//   ....[3]....
        /*00a4*/ 	.word	0x00000ad0


	//   ....[4]....
        /*00a8*/ 	.word	0x00000bd0


	//   ....[5]....
        /*00ac*/ 	.word	0x00000d40


	//   ....[6]....
        /*00b0*/ 	.word	0x00000ee0


	//   ....[7]....
        /*00b4*/ 	.word	0x000010a0


	//   ....[8]....
        /*00b8*/ 	.word	0x000025d0


	//   ....[9]....
        /*00bc*/ 	.word	0x000040e0


	//   ....[10]....
        /*00c0*/ 	.word	0x000042f0


	//   ....[11]....
        /*00c4*/ 	.word	0x00004320


	//   ....[12]....
        /*00c8*/ 	.word	0x00004cf0


	//   ....[13]....
        /*00cc*/ 	.word	0x00004f20


	//----- nvinfo : EIATTR_VRC_CTA_INIT_COUNT
	.align		4
.L_43:
        /*00d0*/ 	.byte	0x02, 0x4a
        /*00d2*/ 	.byte	0x80
	.zero		1


	//----- nvinfo : EIATTR_SYSCALL_OFFSETS
	.align		4
        /*00d4*/ 	.byte	0x04, 0x46
        /*00d6*/ 	.short	(.L_45 - .L_44)


	//   ....[0]....
.L_44:
        /*00d8*/ 	.word	0x00006490


	//   ....[1]....
        /*00dc*/ 	.word	0x000065d0


	//   ....[2]....
        /*00e0*/ 	.word	0x00006d40


	//----- nvinfo : EIATTR_MBARRIER_INSTR_OFFSETS
	.align		4
.L_45:
        /*00e4*/ 	.byte	0x04, 0x39
        /*00e6*/ 	.short	(.L_47 - .L_46)


	//   ....[0]....
.L_46:
        /*00e8*/ 	.word	0x00000610
        /*00ec*/ 	.word	0x000000ff
        /*00f0*/ 	.word	0x00000000
        /*00f4*/ 	.short	0x0100
        /*00f6*/ 	.byte	0x06
	.zero		1


	//   ....[1]....
        /*00f8*/ 	.word	0x00000620
        /*00fc*/ 	.word	0x000000ff
        /*0100*/ 	.word	0x000000d8
        /*0104*/ 	.short	0x0100
        /*0106*/ 	.byte	0x06
	.zero		1


	//   ....[2]....
        /*0108*/ 	.word	0x00000630
        /*010c*/ 	.word	0x000000ff
        /*0110*/ 	.word	0x00000008
        /*0114*/ 	.short	0x0100
        /*0116*/ 	.byte	0x06
	.zero		1


	//   ....[3]....
        /*0118*/ 	.word	0x00000640
        /*011c*/ 	.word	0x000000ff
        /*0120*/ 	.word	0x000000e0
        /*0124*/ 	.short	0x0100
        /*0126*/ 	.byte	0x06
	.zero		1


	//   ....[4]....
        /*0128*/ 	.word	0x00000650
        /*012c*/ 	.word	0x000000ff
        /*0130*/ 	.word	0x00000010
        /*0134*/ 	.short	0x0100
        /*0136*/ 	.byte	0x06
	.zero		1


	//   ....[5]....
        /*0138*/ 	.word	0x00000660
        /*013c*/ 	.word	0x000000ff
        /*0140*/ 	.word	0x000000e8
        /*0144*/ 	.short	0x0100
        /*0146*/ 	.byte	0x06
	.zero		1


	//   ....[6]....
        /*0148*/ 	.word	0x00000670
        /*014c*/ 	.word	0x000000ff
        /*0150*/ 	.word	0x00000018
        /*0154*/ 	.short	0x0100
        /*0156*/ 	.byte	0x06
	.zero		1


	//   ....[7]....
        /*0158*/ 	.word	0x00000680
        /*015c*/ 	.word	0x000000ff
        /*0160*/ 	.word	0x000000f0
        /*0164*/ 	.short	0x0100
        /*0166*/ 	.byte	0x06
	.zero		1


	//   ....[8]....
        /*0168*/ 	.word	0x00000690
        /*016c*/ 	.word	0x000000ff
        /*0170*/ 	.word	0x00000020
        /*0174*/ 	.short	0x0100
        /*0176*/ 	.byte	0x06
	.zero		1


	//   ....[9]....
        /*0178*/ 	.word	0x000006a0
        /*017c*/ 	.word	0x000000ff
        /*0180*/ 	.word	0x000000f8
        /*0184*/ 	.short	0x0100
        /*0186*/ 	.byte	0x06
	.zero		1


	//   ....[10]....
        /*0188*/ 	.word	0x000006b0
        /*018c*/ 	.word	0x000000ff
        /*0190*/ 	.word	0x00000028
        /*0194*/ 	.short	0x0100
        /*0196*/ 	.byte	0x06
	.zero		1


	//   ....[11]....
        /*0198*/ 	.word	0x000006c0
        /*019c*/ 	.word	0x000000ff
        /*01a0*/ 	.word	0x00000100
        /*01a4*/ 	.short	0x0100
        /*01a6*/ 	.byte	0x06
	.zero		1


	//   ....[12]....
        /*01a8*/ 	.word	0x000006d0
        /*01ac*/ 	.word	0x000000ff
        /*01b0*/ 	.word	0x00000030
        /*01b4*/ 	.short	0x0100
        /*01b6*/ 	.byte	0x06
	.zero		1


	//   ....[13]....
        /*01b8*/ 	.word	0x000006e0
        /*01bc*/ 	.word	0x000000ff
        /*01c0*/ 	.word	0x00000108
        /*01c4*/ 	.short	0x0100
        /*01c6*/ 	.byte	0x06
	.zero		1


	//   ....[14]....
        /*01c8*/ 	.word	0x000006f0
        /*01cc*/ 	.word	0x000000ff
        /*01d0*/ 	.word	0x00000038
        /*01d4*/ 	.short	0x0100
        /*01d6*/ 	.byte	0x06
	.zero		1


	//   ....[15]....
        /*01d8*/ 	.word	0x00000700
        /*01dc*/ 	.word	0x000000ff
        /*01e0*/ 	.word	0x00000110
        /*01e4*/ 	.short	0x0100
        /*01e6*/ 	.byte	0x06
	.zero		1


	//   ....[16]....
        /*01e8*/ 	.word	0x00000710
        /*01ec*/ 	.word	0x000000ff
        /*01f0*/ 	.word	0x00000040
        /*01f4*/ 	.short	0x0100
        /*01f6*/ 	.byte	0x06
	.zero		1


	//   ....[17]....
        /*01f8*/ 	.word	0x00000720
        /*01fc*/ 	.word	0x000000ff
        /*0200*/ 	.word	0x00000118
        /*0204*/ 	.short	0x0100
        /*0206*/ 	.byte	0x06
	.zero		1


	//   ....[18]....
        /*0208*/ 	.word	0x00000730
        /*020c*/ 	.word	0x000000ff
        /*0210*/ 	.word	0x00000048
        /*0214*/ 	.short	0x0100
        /*0216*/ 	.byte	0x06
	.zero		1


	//   ....[19]....
        /*0218*/ 	.word	0x00000740
        /*021c*/ 	.word	0x000000ff
        /*0220*/ 	.word	0x00000120
        /*0224*/ 	.short	0x0100
        /*0226*/ 	.byte	0x06
	.zero		1


	//   ....[20]....
        /*0228*/ 	.word	0x00000750
        /*022c*/ 	.word	0x000000ff
        /*0230*/ 	.word	0x00000050
        /*0234*/ 	.short	0x0100
        /*0236*/ 	.byte	0x06
	.zero		1


	//   ....[21]....
        /*0238*/ 	.word	0x00000760
        /*023c*/ 	.word	0x000000ff
        /*0240*/ 	.word	0x00000128
        /*0244*/ 	.short	0x0100
        /*0246*/ 	.byte	0x06
	.zero		1


	//   ....[22]....
        /*0248*/ 	.word	0x00000770
        /*024c*/ 	.word	0x000000ff
        /*0250*/ 	.word	0x00000058
        /*0254*/ 	.short	0x0100
        /*0256*/ 	.byte	0x06
	.zero		1


	//   ....[23]....
        /*0258*/ 	.word	0x00000780
        /*025c*/ 	.word	0x000000ff
        /*0260*/ 	.word	0x00000130
        /*0264*/ 	.short	0x0100
        /*0266*/ 	.byte	0x06
	.zero		1


	//   ....[24]....
        /*0268*/ 	.word	0x00000790
        /*026c*/ 	.word	0x000000ff
        /*0270*/ 	.word	0x00000060
        /*0274*/ 	.short	0x0100
        /*0276*/ 	.byte	0x06
	.zero		1


	//   ....[25]....
        /*0278*/ 	.word	0x000007a0
        /*027c*/ 	.word	0x000000ff
        /*0280*/ 	.word	0x00000138
        /*0284*/ 	.short	0x0100
        /*0286*/ 	.byte	0x06
	.zero		1


	//   ....[26]....
        /*0288*/ 	.word	0x000007b0
        /*028c*/ 	.word	0x000000ff
        /*0290*/ 	.word	0x00000068
        /*0294*/ 	.short	0x0100
        /*0296*/ 	.byte	0x06
	.zero		1


	//   ....[27]....
        /*0298*/ 	.word	0x000007c0
        /*029c*/ 	.word	0x000000ff
        /*02a0*/ 	.word	0x00000140
        /*02a4*/ 	.short	0x0100
        /*02a6*/ 	.byte	0x06
	.zero		1


	//   ....[28]....
        /*02a8*/ 	.word	0x000007d0
        /*02ac*/ 	.word	0x000000ff
        /*02b0*/ 	.word	0x00000070
        /*02b4*/ 	.short	0x0100
        /*02b6*/ 	.byte	0x06
	.zero		1


	//   ....[29]....
        /*02b8*/ 	.word	0x000007e0
        /*02bc*/ 	.word	0x000000ff
        /*02c0*/ 	.word	0x00000148
        /*02c4*/ 	.short	0x0100
        /*02c6*/ 	.byte	0x06
	.zero		1


	//   ....[30]....
        /*02c8*/ 	.word	0x000007f0
        /*02cc*/ 	.word	0x000000ff
        /*02d0*/ 	.word	0x00000078
        /*02d4*/ 	.short	0x0100
        /*02d6*/ 	.byte	0x06
	.zero		1


	//   ....[31]....
        /*02d8*/ 	.word	0x00000800
        /*02dc*/ 	.word	0x000000ff
        /*02e0*/ 	.word	0x00000150
        /*02e4*/ 	.short	0x0100
        /*02e6*/ 	.byte	0x06
	.zero		1


	//   ....[32]....
        /*02e8*/ 	.word	0x00000810
        /*02ec*/ 	.word	0x000000ff
        /*02f0*/ 	.word	0x00000080
        /*02f4*/ 	.short	0x0100
        /*02f6*/ 	.byte	0x06
	.zero		1


	//   ....[33]....
        /*02f8*/ 	.word	0x00000820
        /*02fc*/ 	.word	0x000000ff
        /*0300*/ 	.word	0x00000158
        /*0304*/ 	.short	0x0100
        /*0306*/ 	.byte	0x06
	.zero		1


	//   ....[34]....
        /*0308*/ 	.word	0x00000830
        /*030c*/ 	.word	0x000000ff
        /*0310*/ 	.word	0x00000088
        /*0314*/ 	.short	0x0100
        /*0316*/ 	.byte	0x06
	.zero		1


	//   ....[35]....
        /*0318*/ 	.word	0x00000840
        /*031c*/ 	.word	0x000000ff
        /*0320*/ 	.word	0x00000160
        /*0324*/ 	.short	0x0100
        /*0326*/ 	.byte	0x06
	.zero		1


	//   ....[36]....
        /*0328*/ 	.word	0x00000850
        /*032c*/ 	.word	0x000000ff
        /*0330*/ 	.word	0x00000090
        /*0334*/ 	.short	0x0100
        /*0336*/ 	.byte	0x06
	.zero		1


	//   ....[37]....
        /*0338*/ 	.word	0x00000860
        /*033c*/ 	.word	0x000000ff
        /*0340*/ 	.word	0x00000168
        /*0344*/ 	.short	0x0100
        /*0346*/ 	.byte	0x06
	.zero		1


	//   ....[38]....
        /*0348*/ 	.word	0x00000870
        /*034c*/ 	.word	0x000000ff
        /*0350*/ 	.word	0x00000098
        /*0354*/ 	.short	0x0100
        /*0356*/ 	.byte	0x06
	.zero		1


	//   ....[39]....
        /*0358*/ 	.word	0x00000880
        /*035c*/ 	.word	0x000000ff
        /*0360*/ 	.word	0x00000170
        /*0364*/ 	.short	0x0100
        /*0366*/ 	.byte	0x06
	.zero		1


	//   ....[40]....
        /*0368*/ 	.word	0x00000890
        /*036c*/ 	.word	0x000000ff
        /*0370*/ 	.word	0x000000a0
        /*0374*/ 	.short	0x0100
        /*0376*/ 	.byte	0x06
	.zero		1


	//   ....[41]....
        /*0378*/ 	.word	0x000008a0
        /*037c*/ 	.word	0x000000ff
        /*0380*/ 	.word	0x00000178
        /*0384*/ 	.short	0x0100
        /*0386*/ 	.byte	0x06
	.zero		1


	//   ....[42]....
        /*0388*/ 	.word	0x000008b0
        /*038c*/ 	.word	0x000000ff
        /*0390*/ 	.word	0x000000a8
        /*0394*/ 	.short	0x0100
        /*0396*/ 	.byte	0x06
	.zero		1


	//   ....[43]....
        /*0398*/ 	.word	0x000008c0
        /*039c*/ 	.word	0x000000ff
        /*03a0*/ 	.word	0x00000180
        /*03a4*/ 	.short	0x0100
        /*03a6*/ 	.byte	0x06
	.zero		1


	//   ....[44]....
        /*03a8*/ 	.word	0x000008d0
        /*03ac*/ 	.word	0x000000ff
        /*03b0*/ 	.word	0x000000b0
        /*03b4*/ 	.short	0x0100
        /*03b6*/ 	.byte	0x06
	.zero		1


	//   ....[45]....
        /*03b8*/ 	.word	0x000008e0
        /*03bc*/ 	.word	0x000000ff
        /*03c0*/ 	.word	0x00000188
        /*03c4*/ 	.short	0x0100
        /*03c6*/ 	.byte	0x06
	.zero		1


	//   ....[46]....
        /*03c8*/ 	.word	0x000008f0
        /*03cc*/ 	.word	0x000000ff
        /*03d0*/ 	.word	0x000000b8
        /*03d4*/ 	.short	0x0100
        /*03d6*/ 	.byte	0x06
	.zero		1


	//   ....[47]....
        /*03d8*/ 	.word	0x00000900
        /*03dc*/ 	.word	0x000000ff
        /*03e0*/ 	.word	0x00000190
        /*03e4*/ 	.short	0x0100
        /*03e6*/ 	.byte	0x06
	.zero		1


	//   ....[48]....
        /*03e8*/ 	.word	0x00000910
        /*03ec*/ 	.word	0x000000ff
        /*03f0*/ 	.word	0x000000c0
        /*03f4*/ 	.short	0x0100
        /*03f6*/ 	.byte	0x06
	.zero		1


	//   ....[49]....
        /*03f8*/ 	.word	0x00000920
        /*03fc*/ 	.word	0x000000ff
        /*0400*/ 	.word	0x00000198
        /*0404*/ 	.short	0x0100
        /*0406*/ 	.byte	0x06
	.zero		1


	//   ....[50]....
        /*0408*/ 	.word	0x00000930
        /*040c*/ 	.word	0x000000ff
        /*0410*/ 	.word	0x000000c8
        /*0414*/ 	.short	0x0100
        /*0416*/ 	.byte	0x06
	.zero		1


	//   ....[51]....
        /*0418*/ 	.word	0x00000940
        /*041c*/ 	.word	0x000000ff
        /*0420*/ 	.word	0x000001a0
        /*0424*/ 	.short	0x0100
        /*0426*/ 	.byte	0x06
	.zero		1


	//   ....[52]....
        /*0428*/ 	.word	0x00000950
        /*042c*/ 	.word	0x000000ff
        /*0430*/ 	.word	0x000000d0
        /*0434*/ 	.short	0x0100
        /*0436*/ 	.byte	0x06
	.zero		1


	//   ....[53]....
        /*0438*/ 	.word	0x00000960
        /*043c*/ 	.word	0x000000ff
        /*0440*/ 	.word	0x000001a8
        /*0444*/ 	.short	0x0100
        /*0446*/ 	.byte	0x06
	.zero		1


	//   ....[54]....
        /*0448*/ 	.word	0x00000aa0
        /*044c*/ 	.word	0x000000ff
        /*0450*/ 	.word	0x000001b0
        /*0454*/ 	.short	0x0100
        /*0456*/ 	.byte	0x06
	.zero		1


	//   ....[55]....
        /*0458*/ 	.word	0x00000ab0
        /*045c*/ 	.word	0x000000ff
        /*0460*/ 	.word	0x000001b8
        /*0464*/ 	.short	0x0100
        /*0466*/ 	.byte	0x06
	.zero		1


	//   ....[56]....
        /*0468*/ 	.word	0x00000ba0
        /*046c*/ 	.word	0x000000ff
        /*0470*/ 	.word	0x000001c0
        /*0474*/ 	.short	0x0100
        /*0476*/ 	.byte	0x05
	.zero		1


	//   ....[57]....
        /*0478*/ 	.word	0x00000bb0
        /*047c*/ 	.word	0x000000ff
        /*0480*/ 	.word	0x000001c8
        /*0484*/ 	.short	0x0100
        /*0486*/ 	.byte	0x05
	.zero		1


	//   ....[58]....
        /*0488*/ 	.word	0x00000cf0
        /*048c*/ 	.word	0x000000ff
        /*0490*/ 	.word	0x000001d0
        /*0494*/ 	.short	0x0100
        /*0496*/ 	.byte	0x05
	.zero		1


	//   ....[59]....
        /*0498*/ 	.word	0x00000d00
        /*049c*/ 	.word	0x000000ff
        /*04a0*/ 	.word	0x000001e0
        /*04a4*/ 	.short	0x0100
        /*04a6*/ 	.byte	0x05
	.zero		1


	//   ....[60]....
        /*04a8*/ 	.word	0x00000d10
        /*04ac*/ 	.word	0x000000ff
        /*04b0*/ 	.word	0x000001d8
        /*04b4*/ 	.short	0x0100
        /*04b6*/ 	.byte	0x05
	.zero		1


	//   ....[61]....
        /*04b8*/ 	.word	0x00000d20
        /*04bc*/ 	.word	0x000000ff
        /*04c0*/ 	.word	0x000001e8
        /*04c4*/ 	.short	0x0100
        /*04c6*/ 	.byte	0x05
	.zero		1


	//   ....[62]....
        /*04c8*/ 	.word	0x00000e50
        /*04cc*/ 	.word	0x000000ff
        /*04d0*/ 	.word	0x000001f0
        /*04d4*/ 	.short	0x0100
        /*04d6*/ 	.byte	0x06
	.zero		1


	//   ....[63]....
        /*04d8*/ 	.word	0x00000e60
        /*04dc*/ 	.word	0x000000ff
        /*04e0*/ 	.word	0x00000210
        /*04e4*/ 	.short	0x0100
        /*04e6*/ 	.byte	0x06
	.zero		1


	//   ....[64]....
        /*04e8*/ 	.word	0x00000e70
        /*04ec*/ 	.word	0x000000ff
        /*04f0*/ 	.word	0x000001f8
        /*04f4*/ 	.short	0x0100
        /*04f6*/ 	.byte	0x06
	.zero		1


	//   ....[65]....
        /*04f8*/ 	.word	0x00000e80
        /*04fc*/ 	.word	0x000000ff
        /*0500*/ 	.word	0x00000218
        /*0504*/ 	.short	0x0100
        /*0506*/ 	.byte	0x06
	.zero		1


	//   ....[66]....
        /*0508*/ 	.word	0x00000e90
        /*050c*/ 	.word	0x000000ff
        /*0510*/ 	.word	0x00000200
        /*0514*/ 	.short	0x0100
        /*0516*/ 	.byte	0x06
	.zero		1


	//   ....[67]....
        /*0518*/ 	.word	0x00000ea0
        /*051c*/ 	.word	0x000000ff
        /*0520*/ 	.word	0x00000220
        /*0524*/ 	.short	0x0100
        /*0526*/ 	.byte	0x06
	.zero		1


	//   ....[68]....
        /*0528*/ 	.word	0x00000eb0
        /*052c*/ 	.word	0x000000ff
        /*0530*/ 	.word	0x00000208
        /*0534*/ 	.short	0x0100
        /*0536*/ 	.byte	0x06
	.zero		1


	//   ....[69]....
        /*0538*/ 	.word	0x00000ec0
        /*053c*/ 	.word	0x000000ff
        /*0540*/ 	.word	0x00000228
        /*0544*/ 	.short	0x0100
        /*0546*/ 	.byte	0x06
	.zero		1


	//   ....[70]....
        /*0548*/ 	.word	0x00000fb0
        /*054c*/ 	.word	0x000000ff
        /*0550*/ 	.word	0x00000230
        /*0554*/ 	.short	0x0100
        /*0556*/ 	.byte	0x05
	.zero		1


	//   ....[71]....
        /*0558*/ 	.word	0x00000fc0
        /*055c*/ 	.word	0x000000ff
        /*0560*/ 	.word	0x00000240
        /*0564*/ 	.short	0x0100
        /*0566*/ 	.byte	0x05
	.zero		1


	//   ....[72]....
        /*0568*/ 	.word	0x00000fd0
        /*056c*/ 	.word	0x000000ff
        /*0570*/ 	.word	0x00000238
        /*0574*/ 	.short	0x0100
        /*0576*/ 	.byte	0x05
	.zero		1


	//   ....[73]....
        /*0578*/ 	.word	0x00000fe0
        /*057c*/ 	.word	0x000000ff
        /*0580*/ 	.word	0x00000248
        /*0584*/ 	.short	0x0100
        /*0586*/ 	.byte	0x05
	.zero		1


	//   ....[74]....
        /*0588*/ 	.word	0x00001e00
        /*058c*/ 	.word	0x00000000
        /*0590*/ 	.word	0x00000240
        /*0594*/ 	.short	0x010a
        /*0596*/ 	.byte	0xff
	.zero		1


	//   ....[75]....
        /*0598*/ 	.word	0x00001e30
        /*059c*/ 	.word	0x00000000
        /*05a0*/ 	.word	0x00000230
        /*05a4*/ 	.short	0x0101
        /*05a6*/ 	.byte	0xff
	.zero		1


	//   ....[76]....
        /*05a8*/ 	.word	0x00001f10
        /*05ac*/ 	.word	0x000000ff
        /*05b0*/ 	.word	0x000000d8
        /*05b4*/ 	.short	0x010a
        /*05b6*/ 	.byte	0x04
	.zero		1


	//   ....[77]....
        /*05b8*/ 	.word	0x00001f90
        /*05bc*/ 	.word	0x000000ff
        /*05c0*/ 	.word	0x000000d8
        /*05c4*/ 	.short	0x010a
        /*05c6*/ 	.byte	0x21
	.zero		1


	//   ....[78]....
        /*05c8*/ 	.word	0x00002120
        /*05cc*/ 	.word	0x000000ff
        /*05d0*/ 	.word	0x000000d8
        /*05d4*/ 	.short	0x010a
        /*05d6*/ 	.byte	0x05
	.zero		1


	//   ....[79]....
        /*05d8*/ 	.word	0x00002260
        /*05dc*/ 	.word	0x000000ff
        /*05e0*/ 	.word	0x000001c8
        /*05e4*/ 	.short	0x0101
        /*05e6*/ 	.byte	0x1a
	.zero		1


	//   ....[80]....
        /*05e8*/ 	.word	0x00002280
        /*05ec*/ 	.word	0x000000ff
        /*05f0*/ 	.word	0x000000d8
        /*05f4*/ 	.short	0x010a
        /*05f6*/ 	.byte	0x04
	.zero		1


	//   ....[81]....
        /*05f8*/ 	.word	0x00002300
        /*05fc*/ 	.word	0x000000ff
        /*0600*/ 	.word	0x000000d8
        /*0604*/ 	.short	0x010a
        /*0606*/ 	.byte	0x11
	.zero		1


	//   ....[82]....
        /*0608*/ 	.word	0x00002490
        /*060c*/ 	.word	0x000000ff
        /*0610*/ 	.word	0x000000d8
        /*0614*/ 	.short	0x010a
        /*0616*/ 	.byte	0x04
	.zero		1


	//   ....[83]....
        /*0618*/ 	.word	0x00002600
        /*061c*/ 	.word	0x00000003
        /*0620*/ 	.word	0x000001d0
        /*0624*/ 	.short	0x010a
        /*0626*/ 	.byte	0xff
	.zero		1


	//   ....[84]....
        /*0628*/ 	.word	0x00002750
        /*062c*/ 	.word	0x00000000
        /*0630*/ 	.word	0x00000000
        /*0634*/ 	.short	0x0101
        /*0636*/ 	.byte	0xff
	.zero		1


	//   ....[85]....
        /*0638*/ 	.word	0x00002c70
        /*063c*/ 	.word	0x000000ff
        /*0640*/ 	.word	0x00000000
        /*0644*/ 	.short	0x010a
        /*0646*/ 	.byte	0x04
	.zero		1


	//   ....[86]....
        /*0648*/ 	.word	0x00002d00
        /*064c*/ 	.word	0x000000ff
        /*0650*/ 	.word	0x00000000
        /*0654*/ 	.short	0x010a
        /*0656*/ 	.byte	0x04
	.zero		1


	//   ....[87]....
        /*0658*/ 	.word	0x00002d90
        /*065c*/ 	.word	0x000000ff
        /*0660*/ 	.word	0x00000000
        /*0664*/ 	.short	0x010a
        /*0666*/ 	.byte	0x04
	.zero		1


	//   ....[88]....
        /*0668*/ 	.word	0x00002e20
        /*066c*/ 	.word	0x000000ff
        /*0670*/ 	.word	0x00000000
        /*0674*/ 	.short	0x010a
        /*0676*/ 	.byte	0x04
	.zero		1


	//   ....[89]....
        /*0678*/ 	.word	0x00002eb0
        /*067c*/ 	.word	0x000000ff
        /*0680*/ 	.word	0x00000000
        /*0684*/ 	.short	0x010a
        /*0686*/ 	.byte	0x04
	.zero		1


	//   ....[90]....
        /*0688*/ 	.word	0x00002f40
        /*068c*/ 	.word	0x000000ff
        /*0690*/ 	.word	0x00000000
        /*0694*/ 	.short	0x010a
        /*0696*/ 	.byte	0x04
	.zero		1


	//   ....[91]....
        /*0698*/ 	.word	0x00002fd0
        /*069c*/ 	.word	0x000000ff
        /*06a0*/ 	.word	0x00000000
        /*06a4*/ 	.short	0x010a
        /*06a6*/ 	.byte	0x04
	.zero		1


	//   ....[92]....
        /*06a8*/ 	.word	0x00003060
        /*06ac*/ 	.word	0x000000ff
        /*06b0*/ 	.word	0x00000000
        /*06b4*/ 	.short	0x010a
        /*06b6*/ 	.byte	0x04
	.zero		1


	//   ....[93]....
        /*06b8*/ 	.word	0x000030f0
        /*06bc*/ 	.word	0x000000ff
        /*06c0*/ 	.word	0x00000000
        /*06c4*/ 	.short	0x010a
        /*06c6*/ 	.byte	0x04
	.zero		1


	//   ....[94]....
        /*06c8*/ 	.word	0x00003180
        /*06cc*/ 	.word	0x000000ff
        /*06d0*/ 	.word	0x00000000
        /*06d4*/ 	.short	0x010a
        /*06d6*/ 	.byte	0x04
	.zero		1


	//   ....[95]....
        /*06d8*/ 	.word	0x00003210
        /*06dc*/ 	.word	0x000000ff
        /*06e0*/ 	.word	0x00000000
        /*06e4*/ 	.short	0x010a
        /*06e6*/ 	.byte	0x04
	.zero		1


	//   ....[96]....
        /*06e8*/ 	.word	0x000032a0
        /*06ec*/ 	.word	0x000000ff
        /*06f0*/ 	.word	0x00000000
        /*06f4*/ 	.short	0x010a
        /*06f6*/ 	.byte	0x04
	.zero		1


	//   ....[97]....
        /*06f8*/ 	.word	0x00003330
        /*06fc*/ 	.word	0x000000ff
        /*0700*/ 	.word	0x00000000
        /*0704*/ 	.short	0x010a
        /*0706*/ 	.byte	0x04
	.zero		1


	//   ....[98]....
        /*0708*/ 	.word	0x000033c0
        /*070c*/ 	.word	0x000000ff
        /*0710*/ 	.word	0x00000000
        /*0714*/ 	.short	0x010a
        /*0716*/ 	.byte	0x04
	.zero		1


	//   ....[99]....
        /*0718*/ 	.word	0x00003450
        /*071c*/ 	.word	0x000000ff
        /*0720*/ 	.word	0x00000000
        /*0724*/ 	.short	0x010a
        /*0726*/ 	.byte	0x04
	.zero		1


	//   ....[100]....
        /*0728*/ 	.word	0x000034e0
        /*072c*/ 	.word	0x000000ff
        /*0730*/ 	.word	0x00000000
        /*0734*/ 	.short	0x010a
        /*0736*/ 	.byte	0x04
	.zero		1


	//   ....[101]....
        /*0738*/ 	.word	0x00003570
        /*073c*/ 	.word	0x000000ff
        /*0740*/ 	.word	0x00000000
        /*0744*/ 	.short	0x010a
        /*0746*/ 	.byte	0x04
	.zero		1


	//   ....[102]....
        /*0748*/ 	.word	0x00003600
        /*074c*/ 	.word	0x000000ff
        /*0750*/ 	.word	0x00000000
        /*0754*/ 	.short	0x010a
        /*0756*/ 	.byte	0x04
	.zero		1


	//   ....[103]....
        /*0758*/ 	.word	0x00003690
        /*075c*/ 	.word	0x000000ff
        /*0760*/ 	.word	0x00000000
        /*0764*/ 	.short	0x010a
        /*0766*/ 	.byte	0x04
	.zero		1


	//   ....[104]....
        /*0768*/ 	.word	0x00003720
        /*076c*/ 	.word	0x000000ff
        /*0770*/ 	.word	0x00000000
        /*0774*/ 	.short	0x010a
        /*0776*/ 	.byte	0x04
	.zero		1


	//   ....[105]....
        /*0778*/ 	.word	0x000037b0
        /*077c*/ 	.word	0x000000ff
        /*0780*/ 	.word	0x00000000
        /*0784*/ 	.short	0x010a
        /*0786*/ 	.byte	0x04
	.zero		1


	//   ....[106]....
        /*0788*/ 	.word	0x00003840
        /*078c*/ 	.word	0x000000ff
        /*0790*/ 	.word	0x00000000
        /*0794*/ 	.short	0x010a
        /*0796*/ 	.byte	0x04
	.zero		1


	//   ....[107]....
        /*0798*/ 	.word	0x000038d0
        /*079c*/ 	.word	0x000000ff
        /*07a0*/ 	.word	0x00000000
        /*07a4*/ 	.short	0x010a
        /*07a6*/ 	.byte	0x04
	.zero		1


	//   ....[108]....
        /*07a8*/ 	.word	0x00003960
        /*07ac*/ 	.word	0x000000ff
        /*07b0*/ 	.word	0x00000000
        /*07b4*/ 	.short	0x010a
        /*07b6*/ 	.byte	0x04
	.zero		1


	//   ....[109]....
        /*07b8*/ 	.word	0x000039f0
        /*07bc*/ 	.word	0x000000ff
        /*07c0*/ 	.word	0x00000000
        /*07c4*/ 	.short	0x010a
        /*07c6*/ 	.byte	0x04
	.zero		1


	//   ....[110]....
        /*07c8*/ 	.word	0x00003a80
        /*07cc*/ 	.word	0x000000ff
        /*07d0*/ 	.word	0x00000000
        /*07d4*/ 	.short	0x010a
        /*07d6*/ 	.byte	0x04
	.zero		1


	//   ....[111]....
        /*07d8*/ 	.word	0x00003b20
        /*07dc*/ 	.word	0x00000000
        /*07e0*/ 	.word	0x00000000
        /*07e4*/ 	.short	0x010a
        /*07e6*/ 	.byte	0xff
	.zero		1


	//   ....[112]....
        /*07e8*/ 	.word	0x00003c40
        /*07ec*/ 	.word	0x00000002
        /*07f0*/ 	.word	0x00000230
        /*07f4*/ 	.short	0x010a
        /*07f6*/ 	.byte	0xff
	.zero		1


	//   ....[113]....
        /*07f8*/ 	.word	0x00003cb0
        /*07fc*/ 	.word	0x00000002
        /*0800*/ 	.word	0x00000000
        /*0804*/ 	.short	0x0101
        /*0806*/ 	.byte	0xff
	.zero		1


	//   ....[114]....
        /*0808*/ 	.word	0x00003cd0
        /*080c*/ 	.word	0x000000ff
        /*0810*/ 	.word	0x000001e0
        /*0814*/ 	.short	0x010a
        /*0816*/ 	.byte	0x05
	.zero		1


	//   ....[115]....
        /*0818*/ 	.word	0x00003df0
        /*081c*/ 	.word	0x00000002
        /*0820*/ 	.word	0x000001d0
        /*0824*/ 	.short	0x010a
        /*0826*/ 	.byte	0xff
	.zero		1


	//   ....[116]....
        /*0828*/ 	.word	0x00003ef0
        /*082c*/ 	.word	0x00000002
        /*0830*/ 	.word	0x00000000
        /*0834*/ 	.short	0x0101
        /*0836*/ 	.byte	0xff
	.zero		1


	//   ....[117]....
        /*0838*/ 	.word	0x00003f80
        /*083c*/ 	.word	0x000000ff
        /*0840*/ 	.word	0x000001e0
        /*0844*/ 	.short	0x0106
        /*0846*/ 	.byte	0x05
	.zero		1


	//   ....[118]....
        /*0848*/ 	.word	0x00003fa0
        /*084c*/ 	.word	0x000000ff
        /*0850*/ 	.word	0x000001e0
        /*0854*/ 	.short	0x010a
        /*0856*/ 	.byte	0x05
	.zero		1


	//   ....[119]....
        /*0858*/ 	.word	0x00004030
        /*085c*/ 	.word	0x000000ff
        /*0860*/ 	.word	0x000001e0
        /*0864*/ 	.short	0x0106
        /*0866*/ 	.byte	0x04
	.zero		1


	//   ....[120]....
        /*0868*/ 	.word	0x00004070
        /*086c*/ 	.word	0x00000000
        /*0870*/ 	.word	0x000001e0
        /*0874*/ 	.short	0x010a
        /*0876*/ 	.byte	0xff
	.zero		1


	//   ....[121]....
        /*0878*/ 	.word	0x00004580
        /*087c*/ 	.word	0x00000000
        /*0880*/ 	.word	0x000001d0
        /*0884*/ 	.short	0x010a
        /*0886*/ 	.byte	0xff
	.zero		1


	//   ....[122]....
        /*0888*/ 	.word	0x00004680
        /*088c*/ 	.word	0x00000003
        /*0890*/ 	.word	0x00000000
        /*0894*/ 	.short	0x0101
        /*0896*/ 	.byte	0xff
	.zero		1


	//   ....[123]....
        /*0898*/ 	.word	0x00004690
        /*089c*/ 	.word	0x000000ff
        /*08a0*/ 	.word	0x00000000
        /*08a4*/ 	.short	0x010a
        /*08a6*/ 	.byte	0x04
	.zero		1


	//   ....[124]....
        /*08a8*/ 	.word	0x00004710
        /*08ac*/ 	.word	0x000000ff
        /*08b0*/ 	.word	0x00000210
        /*08b4*/ 	.short	0x010a
        /*08b6*/ 	.byte	0x08
	.zero		1


	//   ....[125]....
        /*08b8*/ 	.word	0x000047f0
        /*08bc*/ 	.word	0x000000ff
        /*08c0*/ 	.word	0x00000000
        /*08c4*/ 	.short	0x010a
        /*08c6*/ 	.byte	0x07
	.zero		1


	//   ....[126]....
        /*08c8*/ 	.word	0x00004930
        /*08cc*/ 	.word	0x000000ff
        /*08d0*/ 	.word	0x00000000
        /*08d4*/ 	.short	0x010a
        /*08d6*/ 	.byte	0x04
	.zero		1


	//   ....[127]....
        /*08d8*/ 	.word	0x00004b20
        /*08dc*/ 	.word	0x000000ff
        /*08e0*/ 	.word	0x00000000
        /*08e4*/ 	.short	0x010a
        /*08e6*/ 	.byte	0x05
	.zero		1


	//   ....[128]....
        /*08e8*/ 	.word	0x00004bb0
        /*08ec*/ 	.word	0x000000ff
        /*08f0*/ 	.word	0x00000000
        /*08f4*/ 	.short	0x010a
        /*08f6*/ 	.byte	0x05
	.zero		1


	//   ....[129]....
        /*08f8*/ 	.word	0x00004c40
        /*08fc*/ 	.word	0x000000ff
        /*0900*/ 	.word	0x00000000
        /*0904*/ 	.short	0x010a
        /*0906*/ 	.byte	0x05
	.zero		1


	//   ....[130]....
        /*0908*/ 	.word	0x00004cd0
        /*090c*/ 	.word	0x000000ff
        /*0910*/ 	.word	0x00000000
        /*0914*/ 	.short	0x010a
        /*0916*/ 	.byte	0x07
	.zero		1


	//   ....[131]....
        /*0918*/ 	.word	0x00005160
        /*091c*/ 	.word	0x00000007
        /*0920*/ 	.word	0x000001d0
        /*0924*/ 	.short	0x010a
        /*0926*/ 	.byte	0xff
	.zero		1


	//   ....[132]....
        /*0928*/ 	.word	0x000052d0
        /*092c*/ 	.word	0x00000000
        /*0930*/ 	.word	0x00000000
        /*0934*/ 	.short	0x0101
        /*0936*/ 	.byte	0xff
	.zero		1


	//   ....[133]....
        /*0938*/ 	.word	0x000056e0
        /*093c*/ 	.word	0x000000ff
        /*0940*/ 	.word	0x000001c8
        /*0944*/ 	.short	0x010a
        /*0946*/ 	.byte	0x13
	.zero		1


	//   ....[134]....
        /*0948*/ 	.word	0x00005850
        /*094c*/ 	.word	0x000000ff
        /*0950*/ 	.word	0x000001b8
        /*0954*/ 	.short	0x010a
        /*0956*/ 	.byte	0x13
	.zero		1


	//   ....[135]....
        /*0958*/ 	.word	0x00005a60
        /*095c*/ 	.word	0x000000ff
        /*0960*/ 	.word	0x000001b0
        /*0964*/ 	.short	0x010b
        /*0966*/ 	.byte	0x13
	.zero		1


	//   ....[136]....
        /*0968*/ 	.word	0x00005a70
        /*096c*/ 	.word	0x000000ff
        /*0970*/ 	.word	0x00000000
        /*0974*/ 	.short	0x0101
        /*0976*/ 	.byte	0x36
	.zero		1


	//   ....[137]....
        /*0978*/ 	.word	0x00005ab0
        /*097c*/ 	.word	0x00000000
        /*0980*/ 	.word	0x000001b8
        /*0984*/ 	.short	0x010a
        /*0986*/ 	.byte	0xff
	.zero		1


	//   ....[138]....
        /*0988*/ 	.word	0x00005df0
        /*098c*/ 	.word	0x00000003
        /*0990*/ 	.word	0x000001d0
        /*0994*/ 	.short	0x010a
        /*0996*/ 	.byte	0xff
	.zero		1


	//   ....[139]....
        /*0998*/ 	.word	0x00005f70
        /*099c*/ 	.word	0x00000000
        /*09a0*/ 	.word	0x00000000
        /*09a4*/ 	.short	0x0101
        /*09a6*/ 	.byte	0xff
	.zero		1


	//   ....[140]....
        /*09a8*/ 	.word	0x00006920
        /*09ac*/ 	.word	0x000000ff
        /*09b0*/ 	.word	0x000001b0
        /*09b4*/ 	.short	0x010a
        /*09b6*/ 	.byte	0x39
	.zero		1


	//   ....[141]....
        /*09b8*/ 	.word	0x00006930
        /*09bc*/ 	.word	0x00000016
        /*09c0*/ 	.word	0x000001f0
        /*09c4*/ 	.short	0x010a
        /*09c6*/ 	.byte	0xff
	.zero		1


	//   ....[142]....
        /*09c8*/ 	.word	0x00006ae0
        /*09cc*/ 	.word	0x000000ff
        /*09d0*/ 	.word	0x000001b0
        /*09d4*/ 	.short	0x010a
        /*09d6*/ 	.byte	0x39
	.zero		1


	//   ....[143]....
        /*09d8*/ 	.word	0x00006bc0
        /*09dc*/ 	.word	0x000000ff
        /*09e0*/ 	.word	0x00000000
        /*09e4*/ 	.short	0x0101
        /*09e6*/ 	.byte	0x04
	.zero		1


	//   ....[144]....
        /*09e8*/ 	.word	0x00006c20
        /*09ec*/ 	.word	0x00000016
        /*09f0*/ 	.word	0x000001f0
        /*09f4*/ 	.short	0x010a
        /*09f6*/ 	.byte	0xff
	.zero		1


	//   ....[145]....
        /*09f8*/ 	.word	0x00006f90
        /*09fc*/ 	.word	0x000000ff
        /*0a00*/ 	.word	0x00000000
        /*0a04*/ 	.short	0x0101
        /*0a06*/ 	.byte	0x05
	.zero		1


	//   ....[146]....
        /*0a08*/ 	.word	0x00007870
        /*0a0c*/ 	.word	0x00000000
        /*0a10*/ 	.word	0x00000240
        /*0a14*/ 	.short	0x010a
        /*0a16*/ 	.byte	0xff
	.zero		1


	//   ....[147]....
        /*0a18*/ 	.word	0x000078d0
        /*0a1c*/ 	.word	0x00000000
        /*0a20*/ 	.word	0x000000d8
        /*0a24*/ 	.short	0x010a
        /*0a26*/ 	.byte	0xff
	.zero		1


	//   ....[148]....
        /*0a28*/ 	.word	0x00007930
        /*0a2c*/ 	.word	0x00000000
        /*0a30*/ 	.word	0x000000d8
        /*0a34*/ 	.short	0x010a
        /*0a36*/ 	.byte	0xff
	.zero		1


	//   ....[149]....
        /*0a38*/ 	.word	0x00007980
        /*0a3c*/ 	.word	0x00000003
        /*0a40*/ 	.word	0x000001d0
        /*0a44*/ 	.short	0x010a
        /*0a46*/ 	.byte	0xff
	.zero		1


	//   ....[150]....
        /*0a48*/ 	.word	0x000079e0
        /*0a4c*/ 	.word	0x00000000
        /*0a50*/ 	.word	0x00000000
        /*0a54*/ 	.short	0x010a
        /*0a56*/ 	.byte	0xff
	.zero		1


	//   ....[151]....
        /*0a58*/ 	.word	0x00007a40
        /*0a5c*/ 	.word	0x00000000
        /*0a60*/ 	.word	0x00000000
        /*0a64*/ 	.short	0x010a
        /*0a66*/ 	.byte	0xff
	.zero		1


	//   ....[152]....
        /*0a68*/ 	.word	0x00007aa0
        /*0a6c*/ 	.word	0x00000000
        /*0a70*/ 	.word	0x00000000
        /*0a74*/ 	.short	0x010a
        /*0a76*/ 	.byte	0xff
	.zero		1


	//   ....[153]....
        /*0a78*/ 	.word	0x00007b00
        /*0a7c*/ 	.word	0x00000000
        /*0a80*/ 	.word	0x00000000
        /*0a84*/ 	.short	0x010a
        /*0a86*/ 	.byte	0xff
	.zero		1


	//   ....[154]....
        /*0a88*/ 	.word	0x00007b60
        /*0a8c*/ 	.word	0x00000000
        /*0a90*/ 	.word	0x00000000
        /*0a94*/ 	.short	0x010a
        /*0a96*/ 	.byte	0xff
	.zero		1


	//   ....[155]....
        /*0a98*/ 	.word	0x00007bc0
        /*0a9c*/ 	.word	0x00000000
        /*0aa0*/ 	.word	0x00000000
        /*0aa4*/ 	.short	0x010a
        /*0aa6*/ 	.byte	0xff
	.zero		1


	//   ....[156]....
        /*0aa8*/ 	.word	0x00007c20
        /*0aac*/ 	.word	0x00000000
        /*0ab0*/ 	.word	0x00000000
        /*0ab4*/ 	.short	0x010a
        /*0ab6*/ 	.byte	0xff
	.zero		1


	//   ....[157]....
        /*0ab8*/ 	.word	0x00007c80
        /*0abc*/ 	.word	0x00000000
        /*0ac0*/ 	.word	0x00000000
        /*0ac4*/ 	.short	0x010a
        /*0ac6*/ 	.byte	0xff
	.zero		1


	//   ....[158]....
        /*0ac8*/ 	.word	0x00007ce0
        /*0acc*/ 	.word	0x00000000
        /*0ad0*/ 	.word	0x00000000
        /*0ad4*/ 	.short	0x010a
        /*0ad6*/ 	.byte	0xff
	.zero		1


	//   ....[159]....
        /*0ad8*/ 	.word	0x00007d40
        /*0adc*/ 	.word	0x00000000
        /*0ae0*/ 	.word	0x00000000
        /*0ae4*/ 	.short	0x010a
        /*0ae6*/ 	.byte	0xff
	.zero		1


	//   ....[160]....
        /*0ae8*/ 	.word	0x00007da0
        /*0aec*/ 	.word	0x00000000
        /*0af0*/ 	.word	0x00000000
        /*0af4*/ 	.short	0x010a
        /*0af6*/ 	.byte	0xff
	.zero		1


	//   ....[161]....
        /*0af8*/ 	.word	0x00007e00
        /*0afc*/ 	.word	0x00000000
        /*0b00*/ 	.word	0x00000000
        /*0b04*/ 	.short	0x010a
        /*0b06*/ 	.byte	0xff
	.zero		1


	//   ....[162]....
        /*0b08*/ 	.word	0x00007e60
        /*0b0c*/ 	.word	0x00000000
        /*0b10*/ 	.word	0x00000000
        /*0b14*/ 	.short	0x010a
        /*0b16*/ 	.byte	0xff
	.zero		1


	//   ....[163]....
        /*0b18*/ 	.word	0x00007ec0
        /*0b1c*/ 	.word	0x00000000
        /*0b20*/ 	.word	0x00000000
        /*0b24*/ 	.short	0x010a
        /*0b26*/ 	.byte	0xff
	.zero		1


	//   ....[164]....
        /*0b28*/ 	.word	0x00007f20
        /*0b2c*/ 	.word	0x00000000
        /*0b30*/ 	.word	0x00000000
        /*0b34*/ 	.short	0x010a
        /*0b36*/ 	.byte	0xff
	.zero		1


	//   ....[165]....
        /*0b38*/ 	.word	0x00007f80
        /*0b3c*/ 	.word	0x00000000
        /*0b40*/ 	.word	0x00000000
        /*0b44*/ 	.short	0x010a
        /*0b46*/ 	.byte	0xff
	.zero		1


	//   ....[166]....
        /*0b48*/ 	.word	0x00007fe0
        /*0b4c*/ 	.word	0x00000000
        /*0b50*/ 	.word	0x00000000
        /*0b54*/ 	.short	0x010a
        /*0b56*/ 	.byte	0xff
	.zero		1


	//   ....[167]....
        /*0b58*/ 	.word	0x00008040
        /*0b5c*/ 	.word	0x00000000
        /*0b60*/ 	.word	0x00000000
        /*0b64*/ 	.short	0x010a
        /*0b66*/ 	.byte	0xff
	.zero		1


	//   ....[168]....
        /*0b68*/ 	.word	0x000080a0
        /*0b6c*/ 	.word	0x00000000
        /*0b70*/ 	.word	0x00000000
        /*0b74*/ 	.short	0x010a
        /*0b76*/ 	.byte	0xff
	.zero		1


	//   ....[169]....
        /*0b78*/ 	.word	0x00008100
        /*0b7c*/ 	.word	0x00000000
        /*0b80*/ 	.word	0x00000000
        /*0b84*/ 	.short	0x010a
        /*0b86*/ 	.byte	0xff
	.zero		1


	//   ....[170]....
        /*0b88*/ 	.word	0x00008160
        /*0b8c*/ 	.word	0x00000000
        /*0b90*/ 	.word	0x00000000
        /*0b94*/ 	.short	0x010a
        /*0b96*/ 	.byte	0xff
	.zero		1


	//   ....[171]....
        /*0b98*/ 	.word	0x000081c0
        /*0b9c*/ 	.word	0x00000000
        /*0ba0*/ 	.word	0x00000000
        /*0ba4*/ 	.short	0x010a
        /*0ba6*/ 	.byte	0xff
	.zero		1


	//   ....[172]....
        /*0ba8*/ 	.word	0x00008220
        /*0bac*/ 	.word	0x00000000
        /*0bb0*/ 	.word	0x00000000
        /*0bb4*/ 	.short	0x010a
        /*0bb6*/ 	.byte	0xff
	.zero		1


	//   ....[173]....
        /*0bb8*/ 	.word	0x00008280
        /*0bbc*/ 	.word	0x00000000
        /*0bc0*/ 	.word	0x00000000
        /*0bc4*/ 	.short	0x010a
        /*0bc6*/ 	.byte	0xff
	.zero		1


	//   ....[174]....
        /*0bc8*/ 	.word	0x000082e0
        /*0bcc*/ 	.word	0x00000000
        /*0bd0*/ 	.word	0x00000000
        /*0bd4*/ 	.short	0x010a
        /*0bd6*/ 	.byte	0xff
	.zero		1


	//   ....[175]....
        /*0bd8*/ 	.word	0x00008340
        /*0bdc*/ 	.word	0x00000000
        /*0be0*/ 	.word	0x00000000
        /*0be4*/ 	.short	0x010a
        /*0be6*/ 	.byte	0xff
	.zero		1


	//   ....[176]....
        /*0be8*/ 	.word	0x00008390
        /*0bec*/ 	.word	0x00000002
        /*0bf0*/ 	.word	0x00000230
        /*0bf4*/ 	.short	0x010a
        /*0bf6*/ 	.byte	0xff
	.zero		1


	//   ....[177]....
        /*0bf8*/ 	.word	0x000083f0
        /*0bfc*/ 	.word	0x00000002
        /*0c00*/ 	.word	0x000001e0
        /*0c04*/ 	.short	0x010a
        /*0c06*/ 	.byte	0xff
	.zero		1


	//   ....[178]....
        /*0c08*/ 	.word	0x00008440
        /*0c0c*/ 	.word	0x00000002
        /*0c10*/ 	.word	0x000001d0
        /*0c14*/ 	.short	0x010a
        /*0c16*/ 	.byte	0xff
	.zero		1


	//   ....[179]....
        /*0c18*/ 	.word	0x000084a0
        /*0c1c*/ 	.word	0x00000000
        /*0c20*/ 	.word	0x000001e0
        /*0c24*/ 	.short	0x010a
        /*0c26*/ 	.byte	0xff
	.zero		1


	//   ....[180]....
        /*0c28*/ 	.word	0x000084f0
        /*0c2c*/ 	.word	0x00000000
        /*0c30*/ 	.word	0x000001d0
        /*0c34*/ 	.short	0x010a
        /*0c36*/ 	.byte	0xff
	.zero		1


	//   ....[181]....
        /*0c38*/ 	.word	0x00008550
        /*0c3c*/ 	.word	0x00000002
        /*0c40*/ 	.word	0x00000210
        /*0c44*/ 	.short	0x010a
        /*0c46*/ 	.byte	0xff
	.zero		1


	//   ....[182]....
        /*0c48*/ 	.word	0x000085b0
        /*0c4c*/ 	.word	0x00000000
        /*0c50*/ 	.word	0x00000000
        /*0c54*/ 	.short	0x010a
        /*0c56*/ 	.byte	0xff
	.zero		1


	//   ....[183]....
        /*0c58*/ 	.word	0x00008610
        /*0c5c*/ 	.word	0x00000000
        /*0c60*/ 	.word	0x00000000
        /*0c64*/ 	.short	0x010a
        /*0c66*/ 	.byte	0xff
	.zero		1


	//   ....[184]....
        /*0c68*/ 	.word	0x00008670
        /*0c6c*/ 	.word	0x00000000
        /*0c70*/ 	.word	0x00000000
        /*0c74*/ 	.short	0x010a
        /*0c76*/ 	.byte	0xff
	.zero		1


	//   ....[185]....
        /*0c78*/ 	.word	0x000086d0
        /*0c7c*/ 	.word	0x00000000
        /*0c80*/ 	.word	0x00000000
        /*0c84*/ 	.short	0x010a
        /*0c86*/ 	.byte	0xff
	.zero		1


	//   ....[186]....
        /*0c88*/ 	.word	0x00008730
        /*0c8c*/ 	.word	0x00000000
        /*0c90*/ 	.word	0x00000000
        /*0c94*/ 	.short	0x010a
        /*0c96*/ 	.byte	0xff
	.zero		1


	//   ....[187]....
        /*0c98*/ 	.word	0x00008780
        /*0c9c*/ 	.word	0x00000007
        /*0ca0*/ 	.word	0x000001d0
        /*0ca4*/ 	.short	0x010a
        /*0ca6*/ 	.byte	0xff
	.zero		1


	//   ....[188]....
        /*0ca8*/ 	.word	0x000087e0
        /*0cac*/ 	.word	0x00000000
        /*0cb0*/ 	.word	0x000001c8
        /*0cb4*/ 	.short	0x010a
        /*0cb6*/ 	.byte	0xff
	.zero		1


	//   ....[189]....
        /*0cb8*/ 	.word	0x00008840
        /*0cbc*/ 	.word	0x00000000
        /*0cc0*/ 	.word	0x000001b8
        /*0cc4*/ 	.short	0x010a
        /*0cc6*/ 	.byte	0xff
	.zero		1


	//   ....[190]....
        /*0cc8*/ 	.word	0x00008890
        /*0ccc*/ 	.word	0x00000003
        /*0cd0*/ 	.word	0x000001d0
        /*0cd4*/ 	.short	0x010a
        /*0cd6*/ 	.byte	0xff
	.zero		1


	//   ....[191]....
        /*0cd8*/ 	.word	0x000088f0
        /*0cdc*/ 	.word	0x00000000
        /*0ce0*/ 	.word	0x000001b0
        /*0ce4*/ 	.short	0x010a
        /*0ce6*/ 	.byte	0xff
	.zero		1


	//   ....[192]....
        /*0ce8*/ 	.word	0x00008940
        /*0cec*/ 	.word	0x00000016
        /*0cf0*/ 	.word	0x000001f0
        /*0cf4*/ 	.short	0x010a
        /*0cf6*/ 	.byte	0xff
	.zero		1


	//----- nvinfo : EIATTR_NUM_MBARRIERS
	.align		4
.L_47:
        /*0cf8*/ 	.byte	0x03, 0x38
        /*0cfa*/ 	.short	0x004a


	//----- nvinfo : EIATTR_EXIT_INSTR_OFFSETS
	.align		4
        /*0cfc*/ 	.byte	0x04, 0x1c
        /*0cfe*/ 	.short	(.L_49 - .L_48)


	//   ....[0]....
.L_48:
        /*0d00*/ 	.word	0x00003b50


	//   ....[1]....
        /*0d04*/ 	.word	0x00004040


	//   ....[2]....
        /*0d08*/ 	.word	0x000040a0


	//   ....[3]....
        /*0d0c*/ 	.word	0x00004f30


	//   ....[4]....
        /*0d10*/ 	.word	0x00005ae0


	//   ....[5]....
        /*0d14*/ 	.word	0x00005b20


	//   ....[6]....
        /*0d18*/ 	.word	0x00007860


	//----- nvinfo : EIATTR_MAX_THREADS
	.align		4
.L_49:
        /*0d1c*/ 	.byte	0x04, 0x05
        /*0d1e*/ 	.short	(.L_51 - .L_50)
.L_50:
        /*0d20*/ 	.word	0x00000100
        /*0d24*/ 	.word	0x00000001
        /*0d28*/ 	.word	0x00000001


	//----- nvinfo : EIATTR_CRS_STACK_SIZE
	.align		4
.L_51:
        /*0d2c*/ 	.byte	0x04, 0x1e
        /*0d2e*/ 	.short	(.L_53 - .L_52)
.L_52:
        /*0d30*/ 	.word	0x00000000


	//----- nvinfo : EIATTR_CBANK_PARAM_SIZE
	.align		4
.L_53:
        /*0d34*/ 	.byte	0x03, 0x19
        /*0d36*/ 	.short	0x0800


	//----- nvinfo : EIATTR_PARAM_CBANK
	.align		4
        /*0d38*/ 	.byte	0x04, 0x0a
        /*0d3a*/ 	.short	(.L_55 - .L_54)
	.align		4
.L_54:
        /*0d3c*/ 	.word	index@(.nv.constant0._ZN7cutlass13device_kernelINS_4gemm6kernel13GemmUniversalIN4cute5tupleIJiiiiEEENS1_10collective13CollectiveMmaINS1_35MainloopSm100TmaUmmaWarpSpecializedILi27ELi2ELi4ENS5_IJNS4_1CILi4EEESB_NSA_ILi1EEEEEEEENS5_IJNSA_ILi64EEESF_SF_EEENS_12float_e4m3_tENS5_IJlSC_lEEESH_SI_NS4_8TiledMMAINS4_8MMA_AtomIJNS4_10MMA_TraitsINS4_19SM100_MMA_F8F6F4_SSEJSH_SH_fSF_SF_NS4_17integral_constantINS4_4UMMA5MajorELSP_0EEESQ_NSN_INSO_7ScaleInELSR_0EEESS_EEEEEENS4_6LayoutINS5_IJSC_SC_SC_EEENS5_IJNSA_ILi0EEESX_SX_EEEEENS5_IJNS4_10UnderscoreES10_S10_EEEEENS4_23SM90_TMA_LOAD_MULTICASTENS4_14ComposedLayoutINS4_7SwizzleILi2ELi4ELi3EEENS4_18smem_ptr_flag_bitsILi8EEENSV_INS5_IJNSA_ILi8EEESF_EEENS5_IJSF_SC_EEEEEEEvNS4_8identityES13_S1D_vS1E_EENS_8epilogue10collective18CollectiveEpilogueINS1G_23Sm100TmaWarpSpecializedILi1ELi1ELi32ELb0ELb0EEEJSG_NS5_IJNSV_ISF_SC_EES1L_EEESH_SI_SH_SI_NS1G_6fusion15FusionCallbacksIS1K_NS1N_17LinearCombinationISH_fSH_fLNS_15FloatRoundStyleE2EEESG_S1M_JEEENS4_5SM1004TMEM4LOAD26SM100_TMEM_LOAD_16dp32b32xENS4_13SM90_TMA_LOADES1D_NS4_39AutoVectorizingCopyWithAssumedAlignmentILi128EEENS4_14SM90_TMA_STOREES1D_S1Z_S1Z_EEEvvEEEEvNT_6ParamsE)
        /*0d40*/ 	.short	0x0380
        /*0d42*/ 	.short	0x0800


	//----- nvinfo : EIATTR_SW_WAR
	.align		4
.L_55:
        /*0d44*/ 	.byte	0x04, 0x36
        /*0d46*/ 	.short	(.L_57 - .L_56)
.L_56:
        /*0d48*/ 	.word	0x00000008
.L_57:


//--------------------- .nv.callgraph             --------------------------
	.section	.nv.callgraph,"",@"SHT_CUDA_CALLGRAPH"
	.align	4
	.sectionentsize	8
	.align		4
        /*0000*/ 	.word	0x00000000
	.align		4
        /*0004*/ 	.word	0xffffffff
	.align		4
        /*0008*/ 	.word	index@(_ZN7cutlass13device_kernelINS_4gemm6kernel13GemmUniversalIN4cute5tupleIJiiiiEEENS1_10collective13CollectiveMmaINS1_35MainloopSm100TmaUmmaWarpSpecializedILi27ELi2ELi4ENS5_IJNS4_1CILi4EEESB_NSA_ILi1EEEEEEEENS5_IJNSA_ILi64EEESF_SF_EEENS_12float_e4m3_tENS5_IJlSC_lEEESH_SI_NS4_8TiledMMAINS4_8MMA_AtomIJNS4_10MMA_TraitsINS4_19SM100_MMA_F8F6F4_SSEJSH_SH_fSF_SF_NS4_17integral_constantINS4_4UMMA5MajorELSP_0EEESQ_NSN_INSO_7ScaleInELSR_0EEESS_EEEEEENS4_6LayoutINS5_IJSC_SC_SC_EEENS5_IJNSA_ILi0EEESX_SX_EEEEENS5_IJNS4_10UnderscoreES10_S10_EEEEENS4_23SM90_TMA_LOAD_MULTICASTENS4_14ComposedLayoutINS4_7SwizzleILi2ELi4ELi3EEENS4_18smem_ptr_flag_bitsILi8EEENSV_INS5_IJNSA_ILi8EEESF_EEENS5_IJSF_SC_EEEEEEEvNS4_8identityES13_S1D_vS1E_EENS_8epilogue10collective18CollectiveEpilogueINS1G_23Sm100TmaWarpSpecializedILi1ELi1ELi32ELb0ELb0EEEJSG_NS5_IJNSV_ISF_SC_EES1L_EEESH_SI_SH_SI_NS1G_6fusion15FusionCallbacksIS1K_NS1N_17LinearCombinationISH_fSH_fLNS_15FloatRoundStyleE2EEESG_S1M_JEEENS4_5SM1004TMEM4LOAD26SM100_TMEM_LOAD_16dp32b32xENS4_13SM90_TMA_LOADES1D_NS4_39AutoVectorizingCopyWithAssumedAlignmentILi128EEENS4_14SM90_TMA_STOREES1D_S1Z_S1Z_EEEvvEEEEvNT_6ParamsE)
	.align		4
        /*000c*/ 	.word	index@(__assertfail)
	.align		4
        /*0010*/ 	.word	0x00000000
	.align		4
        /*0014*/ 	.word	0xfffffffe
	.align		4
        /*0018*/ 	.word	0x00000000
	.align		4
        /*001c*/ 	.word	0xfffffffd
	.align		4
        /*0020*/ 	.word	0x00000000
	.align		4
        /*0024*/ 	.word	0xfffffffc


//--------------------- .nv.constant4             --------------------------
	.section	.nv.constant4,"a",@progbits
	.align	8
	.align		8
.nv.constant4:
        /*0000*/ 	.dword	__assertfail
	.align		8
        /*0008*/ 	.dword	__unnamed_1
	.align		8
        /*0010*/ 	.dword	__unnamed_2
	.align		8
        /*0018*/ 	.dword	_ZN40_INTERNAL_a3c49b92_4_k_cu_0fb99caf_311724cuda3std3__45__cpo5beginE
	.align		8
        /*0020*/ 	.dword	_ZN40_INTERNAL_a3c49b92_4_k_cu_0fb99caf_311724cuda3std3__45__cpo3endE
	.align		8
        /*0028*/ 	.dword	_ZN40_INTERNAL_a3c49b92_4_k_cu_0fb99caf_311724cuda3std3__45__cpo6cbeginE
	.align		8
        /*0030*/ 	.dword	_ZN40_INTERNAL_a3c49b92_4_k_cu_0fb99caf_311724cuda3std3__45__cpo4cendE
	.align		8
        /*0038*/ 	.dword	_ZN40_INTERNAL_a3c49b92_4_k_cu_0fb99caf_311724cuda3std3__442_GLOBAL__N__a3c49b92_4_k_cu_0fb99caf_311726ignoreE
	.align		8
        /*0040*/ 	.dword	_ZN40_INTERNAL_a3c49b92_4_k_cu_0fb99caf_311724cuda3std3__419piecewise_constructE
	.align		8
        /*0048*/ 	.dword	_ZN40_INTERNAL_a3c49b92_4_k_cu_0fb99caf_311724cuda3std3__48in_placeE
	.align		8
        /*0050*/ 	.dword	_ZN40_INTERNAL_a3c49b92_4_k_cu_0fb99caf_311724cuda3std6ranges3__45__cpo4swapE
	.align		8
        /*0058*/ 	.dword	_ZN40_INTERNAL_a3c49b92_4_k_cu_0fb99caf_311724cuda3std6ranges3__45__cpo9iter_moveE
	.align		8
        /*0060*/ 	.dword	_ZN40_INTERNAL_a3c49b92_4_k_cu_0fb99caf_311724cute7productE
	.align		8
        /*0068*/ 	.dword	_ZN40_INTERNAL_a3c49b92_4_k_cu_0fb99caf_311724cute1_E
	.align		8
        /*0070*/ 	.dword	$str$25
	.align		8
        /*0078*/ 	.dword	$str$26
	.align		8
        /*0080*/ 	.dword	$str$27
	.align		8
        /*0088*/ 	.dword	$str$28


//--------------------- .text._ZN7cutlass13device_kernelINS_4gemm6kernel13GemmUniversalIN4cute5tupleIJiiiiEEENS1_10collective13CollectiveMmaINS1_35MainloopSm100TmaUmmaWarpSpecializedILi27ELi2ELi4ENS5_IJNS4_1CILi4EEESB_NSA_ILi1EEEEEEEENS5_IJNSA_ILi64EEESF_SF_EEENS_12float_e4m3_tENS5_IJlSC_lEEESH_SI_NS4_8TiledMMAINS4_8MMA_AtomIJNS4_10MMA_TraitsINS4_19SM100_MMA_F8F6F4_SSEJSH_SH_fSF_SF_NS4_17integral_constantINS4_4UMMA5MajorELSP_0EEESQ_NSN_INSO_7ScaleInELSR_0EEESS_EEEEEENS4_6LayoutINS5_IJSC_SC_SC_EEENS5_IJNSA_ILi0EEESX_SX_EEEEENS5_IJNS4_10UnderscoreES10_S10_EEEEENS4_23SM90_TMA_LOAD_MULTICASTENS4_14ComposedLayoutINS4_7SwizzleILi2ELi4ELi3EEENS4_18smem_ptr_flag_bitsILi8EEENSV_INS5_IJNSA_ILi8EEESF_EEENS5_IJSF_SC_EEEEEEEvNS4_8identityES13_S1D_vS1E_EENS_8epilogue10collective18CollectiveEpilogueINS1G_23Sm100TmaWarpSpecializedILi1ELi1ELi32ELb0ELb0EEEJSG_NS5_IJNSV_ISF_SC_EES1L_EEESH_SI_SH_SI_NS1G_6fusion15FusionCallbacksIS1K_NS1N_17LinearCombinationISH_fSH_fLNS_15FloatRoundStyleE2EEESG_S1M_JEEENS4_5SM1004TMEM4LOAD26SM100_TMEM_LOAD_16dp32b32xENS4_13SM90_TMA_LOADES1D_NS4_39AutoVectorizingCopyWithAssumedAlignmentILi128EEENS4_14SM90_TMA_STOREES1D_S1Z_S1Z_EEEvvEEEEvNT_6ParamsE --------------------------
	.section	.text._ZN7cutlass13device_kernelINS_4gemm6kernel13GemmUniversalIN4cute5tupleIJiiiiEEENS1_10collective13CollectiveMmaINS1_35MainloopSm100TmaUmmaWarpSpecializedILi27ELi2ELi4ENS5_IJNS4_1CILi4EEESB_NSA_ILi1EEEEEEEENS5_IJNSA_ILi64EEESF_SF_EEENS_12float_e4m3_tENS5_IJlSC_lEEESH_SI_NS4_8TiledMMAINS4_8MMA_AtomIJNS4_10MMA_TraitsINS4_19SM100_MMA_F8F6F4_SSEJSH_SH_fSF_SF_NS4_17integral_constantINS4_4UMMA5MajorELSP_0EEESQ_NSN_INSO_7ScaleInELSR_0EEESS_EEEEEENS4_6LayoutINS5_IJSC_SC_SC_EEENS5_IJNSA_ILi0EEESX_SX_EEEEENS5_IJNS4_10UnderscoreES10_S10_EEEEENS4_23SM90_TMA_LOAD_MULTICASTENS4_14ComposedLayoutINS4_7SwizzleILi2ELi4ELi3EEENS4_18smem_ptr_flag_bitsILi8EEENSV_INS5_IJNSA_ILi8EEESF_EEENS5_IJSF_SC_EEEEEEEvNS4_8identityES13_S1D_vS1E_EENS_8epilogue10collective18CollectiveEpilogueINS1G_23Sm100TmaWarpSpecializedILi1ELi1ELi32ELb0ELb0EEEJSG_NS5_IJNSV_ISF_SC_EES1L_EEESH_SI_SH_SI_NS1G_6fusion15FusionCallbacksIS1K_NS1N_17LinearCombinationISH_fSH_fLNS_15FloatRoundStyleE2EEESG_S1M_JEEENS4_5SM1004TMEM4LOAD26SM100_TMEM_LOAD_16dp32b32xENS4_13SM90_TMA_LOADES1D_NS4_39AutoVectorizingCopyWithAssumedAlignmentILi128EEENS4_14SM90_TMA_STOREES1D_S1Z_S1Z_EEEvvEEEEvNT_6ParamsE,"ax",@progbits
	.align	128
.text._ZN7cutlass13device_kernelINS_4gemm6kernel13GemmUniversalIN4cute5tupleIJiiiiEEENS1_10collective13CollectiveMmaINS1_35MainloopSm100TmaUmmaWarpSpecializedILi27ELi2ELi4ENS5_IJNS4_1CILi4EEESB_NSA_ILi1EEEEEEEENS5_IJNSA_ILi64EEESF_SF_EEENS_12float_e4m3_tENS5_IJlSC_lEEESH_SI_NS4_8TiledMMAINS4_8MMA_AtomIJNS4_10MMA_TraitsINS4_19SM100_MMA_F8F6F4_SSEJSH_SH_fSF_SF_NS4_17integral_constantINS4_4UMMA5MajorELSP_0EEESQ_NSN_INSO_7ScaleInELSR_0EEESS_EEEEEENS4_6LayoutINS5_IJSC_SC_SC_EEENS5_IJNSA_ILi0EEESX_SX_EEEEENS5_IJNS4_10UnderscoreES10_S10_EEEEENS4_23SM90_TMA_LOAD_MULTICASTENS4_14ComposedLayoutINS4_7SwizzleILi2ELi4ELi3EEENS4_18smem_ptr_flag_bitsILi8EEENSV_INS5_IJNSA_ILi8EEESF_EEENS5_IJSF_SC_EEEEEEEvNS4_8identityES13_S1D_vS1E_EENS_8epilogue10collective18CollectiveEpilogueINS1G_23Sm100TmaWarpSpecializedILi1ELi1ELi32ELb0ELb0EEEJSG_NS5_IJNSV_ISF_SC_EES1L_EEESH_SI_SH_SI_NS1G_6fusion15FusionCallbacksIS1K_NS1N_17LinearCombinationISH_fSH_fLNS_15FloatRoundStyleE2EEESG_S1M_JEEENS4_5SM1004TMEM4LOAD26SM100_TMEM_LOAD_16dp32b32xENS4_13SM90_TMA_LOADES1D_NS4_39AutoVectorizingCopyWithAssumedAlignmentILi128EEENS4_14SM90_TMA_STOREES1D_S1Z_S1Z_EEEvvEEEEvNT_6ParamsE:
        .type           _ZN7cutlass13device_kernelINS_4gemm6kernel13GemmUniversalIN4cute5tupleIJiiiiEEENS1_10collective13CollectiveMmaINS1_35MainloopSm100TmaUmmaWarpSpecializedILi27ELi2ELi4ENS5_IJNS4_1CILi4EEESB_NSA_ILi1EEEEEEEENS5_IJNSA_ILi64EEESF_SF_EEENS_12float_e4m3_tENS5_IJlSC_lEEESH_SI_NS4_8TiledMMAINS4_8MMA_AtomIJNS4_10MMA_TraitsINS4_19SM100_MMA_F8F6F4_SSEJSH_SH_fSF_SF_NS4_17integral_constantINS4_4UMMA5MajorELSP_0EEESQ_NSN_INSO_7ScaleInELSR_0EEESS_EEEEEENS4_6LayoutINS5_IJSC_SC_SC_EEENS5_IJNSA_ILi0EEESX_SX_EEEEENS5_IJNS4_10UnderscoreES10_S10_EEEEENS4_23SM90_TMA_LOAD_MULTICASTENS4_14ComposedLayoutINS4_7SwizzleILi2ELi4ELi3EEENS4_18smem_ptr_flag_bitsILi8EEENSV_INS5_IJNSA_ILi8EEESF_EEENS5_IJSF_SC_EEEEEEEvNS4_8identityES13_S1D_vS1E_EENS_8epilogue10collective18CollectiveEpilogueINS1G_23Sm100TmaWarpSpecializedILi1ELi1ELi32ELb0ELb0EEEJSG_NS5_IJNSV_ISF_SC_EES1L_EEESH_SI_SH_SI_NS1G_6fusion15FusionCallbacksIS1K_NS1N_17LinearCombinationISH_fSH_fLNS_15FloatRoundStyleE2EEESG_S1M_JEEENS4_5SM1004TMEM4LOAD26SM100_TMEM_LOAD_16dp32b32xENS4_13SM90_TMA_LOADES1D_NS4_39AutoVectorizingCopyWithAssumedAlignmentILi128EEENS4_14SM90_TMA_STOREES1D_S1Z_S1Z_EEEvvEEEEvNT_6ParamsE,@function
        .size           _ZN7cutlass13device_kernelINS_4gemm6kernel13GemmUniversalIN4cute5tupleIJiiiiEEENS1_10collective13CollectiveMmaINS1_35MainloopSm100TmaUmmaWarpSpecializedILi27ELi2ELi4ENS5_IJNS4_1CILi4EEESB_NSA_ILi1EEEEEEEENS5_IJNSA_ILi64EEESF_SF_EEENS_12float_e4m3_tENS5_IJlSC_lEEESH_SI_NS4_8TiledMMAINS4_8MMA_AtomIJNS4_10MMA_TraitsINS4_19SM100_MMA_F8F6F4_SSEJSH_SH_fSF_SF_NS4_17integral_constantINS4_4UMMA5MajorELSP_0EEESQ_NSN_INSO_7ScaleInELSR_0EEESS_EEEEEENS4_6LayoutINS5_IJSC_SC_SC_EEENS5_IJNSA_ILi0EEESX_SX_EEEEENS5_IJNS4_10UnderscoreES10_S10_EEEEENS4_23SM90_TMA_LOAD_MULTICASTENS4_14ComposedLayoutINS4_7SwizzleILi2ELi4ELi3EEENS4_18smem_ptr_flag_bitsILi8EEENSV_INS5_IJNSA_ILi8EEESF_EEENS5_IJSF_SC_EEEEEEEvNS4_8identityES13_S1D_vS1E_EENS_8epilogue10collective18CollectiveEpilogueINS1G_23Sm100TmaWarpSpecializedILi1ELi1ELi32ELb0ELb0EEEJSG_NS5_IJNSV_ISF_SC_EES1L_EEESH_SI_SH_SI_NS1G_6fusion15FusionCallbacksIS1K_NS1N_17LinearCombinationISH_fSH_fLNS_15FloatRoundStyleE2EEESG_S1M_JEEENS4_5SM1004TMEM4LOAD26SM100_TMEM_LOAD_16dp32b32xENS4_13SM90_TMA_LOADES1D_NS4_39AutoVectorizingCopyWithAssumedAlignmentILi128EEENS4_14SM90_TMA_STOREES1D_S1Z_S1Z_EEEvvEEEEvNT_6ParamsE,(.L_x_205 - _ZN7cutlass13device_kernelINS_4gemm6kernel13GemmUniversalIN4cute5tupleIJiiiiEEENS1_10collective13CollectiveMmaINS1_35MainloopSm100TmaUmmaWarpSpecializedILi27ELi2ELi4ENS5_IJNS4_1CILi4EEESB_NSA_ILi1EEEEEEEENS5_IJNSA_ILi64EEESF_SF_EEENS_12float_e4m3_tENS5_IJlSC_lEEESH_SI_NS4_8TiledMMAINS4_8MMA_AtomIJNS4_10MMA_TraitsINS4_19SM100_MMA_F8F6F4_SSEJSH_SH_fSF_SF_NS4_17integral_constantINS4_4UMMA5MajorELSP_0EEESQ_NSN_INSO_7ScaleInELSR_0EEESS_EEEEEENS4_6LayoutINS5_IJSC_SC_SC_EEENS5_IJNSA_ILi0EEESX_SX_EEEEENS5_IJNS4_10UnderscoreES10_S10_EEEEENS4_23SM90_TMA_LOAD_MULTICASTENS4_14ComposedLayoutINS4_7SwizzleILi2ELi4ELi3EEENS4_18smem_ptr_flag_bitsILi8EEENSV_INS5_IJNSA_ILi8EEESF_EEENS5_IJSF_SC_EEEEEEEvNS4_8identityES13_S1D_vS1E_EENS_8epilogue10collective18CollectiveEpilogueINS1G_23Sm100TmaWarpSpecializedILi1ELi1ELi32ELb0ELb0EEEJSG_NS5_IJNSV_ISF_SC_EES1L_EEESH_SI_SH_SI_NS1G_6fusion15FusionCallbacksIS1K_NS1N_17LinearCombinationISH_fSH_fLNS_15FloatRoundStyleE2EEESG_S1M_JEEENS4_5SM1004TMEM4LOAD26SM100_TMEM_LOAD_16dp32b32xENS4_13SM90_TMA_LOADES1D_NS4_39AutoVectorizingCopyWithAssumedAlignmentILi128EEENS4_14SM90_TMA_STOREES1D_S1Z_S1Z_EEEvvEEEEvNT_6ParamsE)
        .other          _ZN7cutlass13device_kernelINS_4gemm6kernel13GemmUniversalIN4cute5tupleIJiiiiEEENS1_10collective13CollectiveMmaINS1_35MainloopSm100TmaUmmaWarpSpecializedILi27ELi2ELi4ENS5_IJNS4_1CILi4EEESB_NSA_ILi1EEEEEEEENS5_IJNSA_ILi64EEESF_SF_EEENS_12float_e4m3_tENS5_IJlSC_lEEESH_SI_NS4_8TiledMMAINS4_8MMA_AtomIJNS4_10MMA_TraitsINS4_19SM100_MMA_F8F6F4_SSEJSH_SH_fSF_SF_NS4_17integral_constantINS4_4UMMA5MajorELSP_0EEESQ_NSN_INSO_7ScaleInELSR_0EEESS_EEEEEENS4_6LayoutINS5_IJSC_SC_SC_EEENS5_IJNSA_ILi0EEESX_SX_EEEEENS5_IJNS4_10UnderscoreES10_S10_EEEEENS4_23SM90_TMA_LOAD_MULTICASTENS4_14ComposedLayoutINS4_7SwizzleILi2ELi4ELi3EEENS4_18smem_ptr_flag_bitsILi8EEENSV_INS5_IJNSA_ILi8EEESF_EEENS5_IJSF_SC_EEEEEEEvNS4_8identityES13_S1D_vS1E_EENS_8epilogue10collective18CollectiveEpilogueINS1G_23Sm100TmaWarpSpecializedILi1ELi1ELi32ELb0ELb0EEEJSG_NS5_IJNSV_ISF_SC_EES1L_EEESH_SI_SH_SI_NS1G_6fusion15FusionCallbacksIS1K_NS1N_17LinearCombinationISH_fSH_fLNS_15FloatRoundStyleE2EEESG_S1M_JEEENS4_5SM1004TMEM4LOAD26SM100_TMEM_LOAD_16dp32b32xENS4_13SM90_TMA_LOADES1D_NS4_39AutoVectorizingCopyWithAssumedAlignmentILi128EEENS4_14SM90_TMA_STOREES1D_S1Z_S1Z_EEEvvEEEEvNT_6ParamsE,@"STO_CUDA_ENTRY STV_DEFAULT"
_ZN7cutlass13device_kernelINS_4gemm6kernel13GemmUniversalIN4cute5tupleIJiiiiEEENS1_10collective13CollectiveMmaINS1_35MainloopSm100TmaUmmaWarpSpecializedILi27ELi2ELi4ENS5_IJNS4_1CILi4EEESB_NSA_ILi1EEEEEEEENS5_IJNSA_ILi64EEESF_SF_EEENS_12float_e4m3_tENS5_IJlSC_lEEESH_SI_NS4_8TiledMMAINS4_8MMA_AtomIJNS4_10MMA_TraitsINS4_19SM100_MMA_F8F6F4_SSEJSH_SH_fSF_SF_NS4_17integral_constantINS4_4UMMA5MajorELSP_0EEESQ_NSN_INSO_7ScaleInELSR_0EEESS_EEEEEENS4_6LayoutINS5_IJSC_SC_SC_EEENS5_IJNSA_ILi0EEESX_SX_EEEEENS5_IJNS4_10UnderscoreES10_S10_EEEEENS4_23SM90_TMA_LOAD_MULTICASTENS4_14ComposedLayoutINS4_7SwizzleILi2ELi4ELi3EEENS4_18smem_ptr_flag_bitsILi8EEENSV_INS5_IJNSA_ILi8EEESF_EEENS5_IJSF_SC_EEEEEEEvNS4_8identityES13_S1D_vS1E_EENS_8epilogue10collective18CollectiveEpilogueINS1G_23Sm100TmaWarpSpecializedILi1ELi1ELi32ELb0ELb0EEEJSG_NS5_IJNSV_ISF_SC_EES1L_EEESH_SI_SH_SI_NS1G_6fusion15FusionCallbacksIS1K_NS1N_17LinearCombinationISH_fSH_fLNS_15FloatRoundStyleE2EEESG_S1M_JEEENS4_5SM1004TMEM4LOAD26SM100_TMEM_LOAD_16dp32b32xENS4_13SM90_TMA_LOADES1D_NS4_39AutoVectorizingCopyWithAssumedAlignmentILi128EEENS4_14SM90_TMA_STOREES1D_S1Z_S1Z_EEEvvEEEEvNT_6ParamsE:
[----:B------:R-:W1:Y:S01]  /*0000*/  LDC R1, c[0x0][0x37c] ;  /* 0x0000df00ff017b82 */ /* 0x000e620000000800 */
[----:B------:R-:W2:Y:S01]  /*0010*/  S2R R76, SR_TID.X ;  /* 0x00000000004c7919 */ /* 0x000ea20000002100 */
[----:B------:R-:W3:Y:S01]  /*0020*/  LDCU.64 UR6, c[0x0][0x890] ;  /* 0x00011200ff0677ac */ /* 0x000ee20008000a00 */
[----:B------:R-:W-:Y:S01]  /*0030*/  PRMT R79, RZ, 0x7610, R79 ;  /* 0x00007610ff4f7816 */ /* 0x000fe2000000004f */
[----:B------:R-:W4:Y:S01]  /*0040*/  LDCU.64 UR52, c[0x0][0x358] ;  /* 0x00006b00ff3477ac */ /* 0x000f220008000a00 */
[----:B------:R-:W-:Y:S02]  /*0050*/  ELECT P3, URZ, PT ;  /* 0x0000000000ff782f */ /* 0x000fe40003860000 */
[----:B---3--:R-:W-:-:S04]  /*0060*/  ISETP.NE.U32.AND P0, PT, RZ, UR6, PT ;  /* 0x00000006ff007c0c */ /* 0x008fc8000bf05070 */
[----:B------:R-:W-:Y:S02]  /*0070*/  ISETP.NE.AND.EX P1, PT, RZ, UR7, PT, P0 ;  /* 0x00000007ff007c0c */ /* 0x000fe4000bf25300 */
[----:B--2---:R-:W-:-:S05]  /*0080*/  SHF.R.U32.HI R80, RZ, 0x5, R76 ;  /* 0x00000005ff507819 */ /* 0x004fca000001164c */
[----:B------:R-:W2:Y:S02]  /*0090*/  SHFL.IDX PT, R0, R80, RZ, 0x1f ;  /* 0x00001fff50007589 */ /* 0x000ea400000e0000 */
[----:B--2---:R-:W-:-:S04]  /*00a0*/  R2UR UR10, R0 ;  /* 0x00000000000a72ca */ /* 0x004fc800000e0000 */
[----:B-1--4-:R-:W-:Y:S05]  /*00b0*/  @P1 BRA `(.L_x_0) ;  /* 0x00000000002c1947 */ /* 0x012fea0003800000 */
[----:B------:R-:W1:Y:S02]  /*00c0*/  LDCU.64 UR4, c[0x0][0x888] ;  /* 0x00011100ff0477ac */ /* 0x000e640008000a00 */
[----:B-1----:R-:W-:-:S04]  /*00d0*/  UISETP.NE.U32.AND UP0, UPT, UR4, URZ, UPT ;  /* 0x000000ff0400728c */ /* 0x002fc8000bf05070 */
[----:B------:R-:W-:-:S09]  /*00e0*/  UISETP.NE.AND.EX UP0, UPT, UR5, URZ, UPT, UP0 ;  /* 0x000000ff0500728c */ /* 0x000fd2000bf05300 */
[----:B------:R-:W-:Y:S05]  /*00f0*/  BRA.U !UP0, `(.L_x_1) ;  /* 0x0000000108107547 */ /* 0x000fea000b800000 */
[----:B------:R-:W1:Y:S02]  /*0100*/  LDC.64 R2, c[0x0][0x888] ;  /* 0x00022200ff027b82 */ /* 0x000e640000000a00 */
[----:B-1----:R1:W5:Y:S01]  /*0110*/  LDG.E R39, desc[UR52][R2.64] ;  /* 0x0000003402277981 */ /* 0x002362000c1e1900 */
[----:B------:R-:W-:Y:S01]  /*0120*/  HFMA2 R79, -RZ, RZ, 0, 5.9604644775390625e-08 ;  /* 0x00000001ff4f7431 */ /* 0x000fe200000001ff */
[----:B------:R-:W-:Y:S05]  /*0130*/  BRA `(.L_x_0) ;  /* 0x00000000000c7947 */ /* 0x000fea0003800000 */
.L_x_1:
[----:B------:R-:W1:Y:S01]  /*0140*/  LDCU UR4, c[0x0][0x880] ;  /* 0x00011000ff0477ac */ /* 0x000e620008000800 */
[----:B------:R-:W-:Y:S01]  /*0150*/  HFMA2 R79, -RZ, RZ, 0, 5.9604644775390625e-08 ;  /* 0x00000001ff4f7431 */ /* 0x000fe200000001ff */
[----:B-1----:R-:W-:-:S07]  /*0160*/  MOV R39, UR4 ;  /* 0x0000000400277c02 */ /* 0x002fce0008000f00 */
.L_x_0:
[----:B------:R-:W2:Y:S02]  /*0170*/  LDCU.64 UR4, c[0x0][0x8b0] ;  /* 0x00011600ff0477ac */ /* 0x000ea40008000a00 */
[----:B--2---:R-:W-:-:S04]  /*0180*/  UISETP.NE.U32.AND UP0, UPT, UR4, URZ, UPT ;  /* 0x000000ff0400728c */ /* 0x004fc8000bf05070 */
[----:B------:R-:W-:-:S09]  /*0190*/  UISETP.NE.AND.EX UP0, UPT, UR5, URZ, UPT, UP0 ;  /* 0x000000ff0500728c */ /* 0x000fd2000bf05300 */
[----:B------:R-:W-:Y:S05]  /*01a0*/  BRA.U UP0, `(.L_x_2) ;  /* 0x0000000100247547 */ /* 0x000fea000b800000 */
[----:B------:R-:W2:Y:S02]  /*01b0*/  LDCU.64 UR4, c[0x0][0x8a8] ;  /* 0x00011500ff0477ac */ /* 0x000ea40008000a00 */
[----:B--2---:R-:W-:-:S04]  /*01c0*/  UISETP.NE.U32.AND UP0, UPT, UR4, URZ, UPT ;  /* 0x000000ff0400728c */ /* 0x004fc8000bf05070 */
[----:B------:R-:W-:-:S09]  /*01d0*/  UISETP.NE.AND.EX UP0, UPT, UR5, URZ, UPT, UP0 ;  /* 0x000000ff0500728c */ /* 0x000fd2000bf05300 */
[----:B------:R-:W-:Y:S05]  /*01e0*/  BRA.U !UP0, `(.L_x_3) ;  /* 0x00000001080c7547 */ /* 0x000fea000b800000 */
[----:B-1----:R-:W1:Y:S02]  /*01f0*/  LDC.64 R2, c[0x0][0x8a8] ;  /* 0x00022a00ff027b82 */ /* 0x002e640000000a00 */
[----:B-1----:R2:W5:Y:S01]  /*0200*/  LDG.E R38, desc[UR52][R2.64] ;  /* 0x0000003402267981 */ /* 0x002562000c1e1900 */
[----:B------:R-:W-:Y:S05]  /*0210*/  BRA `(.L_x_2) ;  /* 0x0000000000087947 */ /* 0x000fea0003800000 */
.L_x_3:
[----:B------:R-:W2:Y:S02]  /*0220*/  LDCU UR4, c[0x0][0x8a0] ;  /* 0x00011400ff0477ac */ /* 0x000ea40008000800 */
[----:B--2---:R-:W-:Y:S02]  /*0230*/  MOV R38, UR4 ;  /* 0x0000000400267c02 */ /* 0x004fe40008000f00 */
.L_x_2:
[----:B------:R-:W-:Y:S01]  /*0240*/  IMAD.U32 R0, RZ, RZ, UR10 ;  /* 0x0000000aff007e24 */ /* 0x000fe2000f8e00ff */
[----:B------:R-:W-:Y:S04]  /*0250*/  BSSY.RECONVERGENT B0, `(.L_x_4) ;  /* 0x000000c000007945 */ /* 0x000fe80003800200 */
[C---:B------:R-:W-:Y:S02]  /*0260*/  ISETP.NE.OR P2, PT, R0.reuse, 0x1, !P3 ;  /* 0x000000010000780c */ /* 0x040fe40005f45670 */
[----:B------:R-:W-:-:S11]  /*0270*/  ISETP.NE.OR P1, PT, R0, 0x3, !P3 ;  /* 0x000000030000780c */ /* 0x000fd60005f25670 */
[----:B------:R-:W-:Y:S05]  /*0280*/  @P2 BRA `(.L_x_5) ;  /* 0x0000000000202947 */ /* 0x000fea0003800000 */
[----:B------:R-:W3:Y:S02]  /*0290*/  LDCU.64 UR4, c[0x0][0x348] ;  /* 0x00006900ff0477ac */ /* 0x000ee40008000a00 */
[----:B---3--:R-:W-:Y:S02]  /*02a0*/  UIADD3 UR8, UP1, UPT, UR4, 0x80, URZ ;  /* 0x0000008004087890 */ /* 0x008fe4000ff3e0ff */
[----:B------:R-:W-:Y:S02]  /*02b0*/  UIADD3 UR4, UP0, UPT, UR4, 0x180, URZ ;  /* 0x0000018004047890 */ /* 0x000fe4000ff1e0ff */
[----:B------:R-:W-:Y:S02]  /*02c0*/  UIADD3.X UR9, UPT, UPT, URZ, UR5, URZ, UP1, !UPT ;  /* 0x00000005ff097290 */ /* 0x000fe40008ffe4ff */
[----:B------:R-:W-:-:S07]  /*02d0*/  UIADD3.X UR5, UPT, UPT, URZ, UR5, URZ, UP0, !UPT ;  /* 0x00000005ff057290 */ /* 0x000fce00087fe4ff */
[----:B------:R3:W-:Y:S02]  /*02e0*/  UTMACCTL.PF [UR8] ;  /* 0x00000000080079b9 */ /* 0x0007e40008040000 */
[----:B------:R3:W-:Y:S02]  /*02f0*/  UTMACCTL.PF [UR4] ;  /* 0x00000000040079b9 */ /* 0x0007e40008040000 */
[----:B---3--:R-:W-:Y:S01]  /*0300*/  NOP ;  /* 0x0000000000007918 */ /* 0x008fe20000000000 */
.L_x_5:
[----:B------:R-:W-:Y:S05]  /*0310*/  BSYNC.RECONVERGENT B0 ;  /* 0x0000000000007941 */ /* 0x000fea0003800200 */
.L_x_4:
[----:B------:R-:W-:Y:S04]  /*0320*/  BSSY.RECONVERGENT B0, `(.L_x_6) ;  /* 0x000000a000007945 */ /* 0x000fe80003800200 */
        /* <DEDUP_REMOVED lines=9> */
.L_x_7:
[----:B------:R-:W-:Y:S05]  /*03c0*/  BSYNC.RECONVERGENT B0 ;  /* 0x0000000000007941 */ /* 0x000fea0003800200 */
.L_x_6:
[----:B------:R-:W3:Y:S01]  /*03d0*/  LDCU.64 UR4, c[0x0][0x888] ;  /* 0x00011100ff0477ac */ /* 0x000ee20008000a00 */
[----:B------:R-:W-:Y:S01]  /*03e0*/  ISETP.NE.AND.EX P0, PT, RZ, UR7, PT, P0 ;  /* 0x00000007ff007c0c */ /* 0x000fe2000bf05300 */
[----:B------:R-:W-:Y:S01]  /*03f0*/  UPLOP3.LUT UP3, UPT, UPT, UPT, UPT, 0x80, 0x8 ;  /* 0x000000000008789c */ /* 0x000fe20003f6f070 */
[----:B---3--:R-:W-:-:S04]  /*0400*/  ISETP.NE.U32.AND P1, PT, RZ, UR4, PT ;  /* 0x00000004ff007c0c */ /* 0x008fc8000bf25070 */
[----:B------:R-:W-:-:S13]  /*0410*/  ISETP.NE.AND.EX P1, PT, RZ, UR5, PT, P1 ;  /* 0x00000005ff007c0c */ /* 0x000fda000bf25310 */
[----:B------:R-:W-:Y:S05]  /*0420*/  @P1 BRA P0, `(.L_x_8) ;  /* 0x0000000000281947 */ /* 0x000fea0000000000 */
[----:B------:R-:W-:Y:S01]  /*0430*/  UISETP.NE.U32.AND UP0, UPT, UR6, URZ, UPT ;  /* 0x000000ff0600728c */ /* 0x000fe2000bf05070 */
[----:B-----5:R-:W-:Y:S01]  /*0440*/  FSETP.NEU.AND P0, PT, R39, RZ, PT ;  /* 0x000000ff2700720b */ /* 0x020fe20003f0d000 */
[----:B------:R-:W-:Y:S02]  /*0450*/  UISETP.NE.U32.AND UP2, UPT, UR4, URZ, UPT ;  /* 0x000000ff0400728c */ /* 0x000fe4000bf45070 */
[----:B------:R-:W-:Y:S02]  /*0460*/  UISETP.NE.AND.EX UP1, UPT, UR7, URZ, UPT, UP0 ;  /* 0x000000ff0700728c */ /* 0x000fe4000bf25300 */
[----:B------:R-:W-:-:S04]  /*0470*/  UISETP.NE.AND.EX UP0, UPT, UR5, URZ, UPT, UP2 ;  /* 0x000000ff0500728c */ /* 0x000fc8000bf05320 */
[----:B------:R-:W-:-:S04]  /*0480*/  USEL UR4, URZ, 0xffffffff, UP0 ;  /* 0xffffffffff047887 */ /* 0x000fc80008000000 */
[----:B------:R-:W-:Y:S01]  /*0490*/  VOTEU.ANY UP0, P0 ;  /* 0x0000000000ff7886 */ /* 0x000fe20000000100 */
[----:B------:R-:W-:-:S04]  /*04a0*/  @!UP1 USEL UR4, URZ, 0xffffffff, UP0 ;  /* 0xffffffffff049887 */ /* 0x000fc80008000000 */
[----:B------:R-:W-:-:S04]  /*04b0*/  ULOP3.LUT UR4, UR4, 0x1, URZ, 0xc0, !UPT ;  /* 0x0000000104047892 */ /* 0x000fc8000f8ec0ff */
[----:B------:R-:W-:-:S11]  /*04c0*/  UISETP.NE.U32.AND UP3, UPT, UR4, 0x1, UPT ;  /* 0x000000010400788c */ /* 0x000fd6000bf65070 */
.L_x_8:
[----:B-12---:R-:W1:Y:S01]  /*04d0*/  SHFL.IDX PT, R2, R80, RZ, 0x1f ;  /* 0x00001fff50027589 */ /* 0x006e6200000e0000 */
[----:B------:R-:W-:-:S04]  /*04e0*/  UISETP.NE.AND UP0, UPT, UR10, 0x2, UPT ;  /* 0x000000020a00788c */ /* 0x000fc8000bf05270 */
[----:B------:R-:W-:Y:S01]  /*04f0*/  USEL UR26, URZ, 0x1, UP0 ;  /* 0x00000001ff1a7887 */ /* 0x000fe20008000000 */
[----:B-1----:R-:W-:-:S13]  /*0500*/  ISETP.NE.AND P0, PT, R2, RZ, PT ;  /* 0x000000ff0200720c */ /* 0x002fda0003f05270 */
[----:B------:R-:W-:Y:S05]  /*0510*/  @P0 BRA `(.L_x_9) ;  /* 0x00000004001c0947 */ /* 0x000fea0003800000 */
[----:B------:R-:W-:Y:S01]  /*0520*/  ELECT P0, URZ, PT ;  /* 0x0000000000ff782f */ /* 0x000fe20003800000 */
[----:B------:R-:W-:-:S12]  /*0530*/  BSSY.RECONVERGENT B0, `(.L_x_9) ;  /* 0x0000045000007945 */ /* 0x000fd80003800200 */
[----:B------:R-:W-:Y:S05]  /*0540*/  @!P0 BRA `(.L_x_10) ;  /* 0x00000004000c8947 */ /* 0x000fea0003800000 */
[----:B------:R-:W1:Y:S01]  /*0550*/  S2UR UR6, SR_CgaCtaId ;  /* 0x00000000000679c3 */ /* 0x000e620000008800 */
[----:B------:R-:W-:Y:S01]  /*0560*/  UMOV UR7, 0x400 ;  /* 0x0000040000077882 */ /* 0x000fe20000000000 */
[----:B------:R-:W-:Y:S01]  /*0570*/  UMOV UR5, 0x1 ;  /* 0x0000000100057882 */ /* 0x000fe20000000000 */
[----:B------:R-:W-:Y:S01]  /*0580*/  UMOV UR4, 0x7 ;  /* 0x0000000700047882 */ /* 0x000fe20000000000 */
[----:B------:R-:W-:-:S04]  /*0590*/  UIADD3 UR8, UPT, UPT, -UR5, 0x100000, URZ ;  /* 0x0010000005087890 */ /* 0x000fc8000fffe1ff */
[----:B------:R-:W-:Y:S02]  /*05a0*/  USHF.L.U32 UR9, UR8, 0xb, URZ ;  /* 0x0000000b08097899 */ /* 0x000fe400080006ff */
[----:B------:R-:W-:Y:S02]  /*05b0*/  USHF.L.U32 UR8, UR8, 0x1, URZ ;  /* 0x0000000108087899 */ /* 0x000fe400080006ff */
[----:B------:R-:W-:-:S04]  /*05c0*/  UIADD3 UR4, UPT, UPT, -UR4, 0x100000, URZ ;  /* 0x0010000004047890 */ /* 0x000fc8000fffe1ff */
[----:B------:R-:W-:Y:S02]  /*05d0*/  USHF.L.U32 UR5, UR4, 0xb, URZ ;  /* 0x0000000b04057899 */ /* 0x000fe400080006ff */
[----:B------:R-:W-:Y:S02]  /*05e0*/  USHF.L.U32 UR4, UR4, 0x1, URZ ;  /* 0x0000000104047899 */ /* 0x000fe400080006ff */
[----:B-1----:R-:W-:Y:S01]  /*05f0*/  ULEA UR6, UR6, UR7, 0x18 ;  /* 0x0000000706067291 */ /* 0x002fe2000f8ec0ff */
[----:B------:R-:W1:Y:S11]  /*0600*/  FENCE.VIEW.ASYNC.S ;  /* 0x00000000000073c6 */ /* 0x000e760000000000 */
[----:B-1----:R1:W2:Y:S01]  /*0610*/  SYNCS.EXCH.64 URZ, [UR6], UR8 ;  /* 0x0000000806ff75b2 */ /* 0x0022a20008000100 */
[----:B------:R1:W3:Y:S01]  /*0620*/  SYNCS.EXCH.64 URZ, [UR6+0xd8], UR4 ;  /* 0x0000d80406ff75b2 */ /* 0x0002e20008000100 */
[----:B------:R1:W4:Y:S01]  /*0630*/  SYNCS.EXCH.64 URZ, [UR6+0x8], UR8 ;  /* 0x0000080806ff75b2 */ /* 0x0003220008000100 */
[----:B------:R1:W1:Y:S01]  /*0640*/  SYNCS.EXCH.64 URZ, [UR6+0xe0], UR4 ;  /* 0x0000e00406ff75b2 */ /* 0x0002620008000100 */
        /* <DEDUP_REMOVED lines=50> */
[----:B--234-:R-:W-:Y:S01]  /*0970*/  NOP ;  /* 0x0000000000007918 */ /* 0x01cfe20000000000 */
.L_x_10:
[----:B-1----:R-:W-:Y:S05]  /*0980*/  BSYNC.RECONVERGENT B0 ;  /* 0x0000000000007941 */ /* 0x002fea0003800200 */
.L_x_9:
[----:B------:R-:W1:Y:S01]  /*0990*/  SHFL.IDX PT, R2, R80, RZ, 0x1f ;  /* 0x00001fff50027589 */ /* 0x000e6200000e0000 */
[----:B------:R-:W-:Y:S01]  /*09a0*/  NOP ;  /* 0x0000000000007918 */ /* 0x000fe20000000000 */
[----:B-1----:R-:W-:-:S13]  /*09b0*/  ISETP.NE.AND P0, PT, R2, 0x1, PT ;  /* 0x000000010200780c */ /* 0x002fda0003f05270 */
[----:B------:R-:W-:Y:S05]  /*09c0*/  @P0 BRA `(.L_x_11) ;  /* 0x0000000000400947 */ /* 0x000fea0003800000 */
        /* <DEDUP_REMOVED lines=9> */
[----:B------:R-:W-:Y:S01]  /*0a60*/  USHF.L.U32 UR4, UR4, 0x1, URZ ;  /* 0x0000000104047899 */ /* 0x000fe200080006ff */
[----:B------:R-:W-:Y:S01]  /*0a70*/  ELECT P0, URZ, PT ;  /* 0x0000000000ff782f */ /* 0x000fe20003800000 */
[----:B-1----:R-:W-:Y:S01]  /*0a80*/  ULEA UR6, UR6, UR7, 0x18 ;  /* 0x0000000706067291 */ /* 0x002fe2000f8ec0ff */
[----:B------:R-:W1:Y:S11]  /*0a90*/  FENCE.VIEW.ASYNC.S ;  /* 0x00000000000073c6 */ /* 0x000e760000000000 */
[----:B-1----:R1:W2:Y:S01]  /*0aa0*/  SYNCS.EXCH.64 URZ, [UR6+0x1b0], UR8 ;  /* 0x0001b00806ff75b2 */ /* 0x0022a20008000100 */
[----:B------:R1:W3:Y:S01]  /*0ab0*/  SYNCS.EXCH.64 URZ, [UR6+0x1b8], UR4 ;  /* 0x0001b80406ff75b2 */ /* 0x0002e20008000100 */
[----:B------:R-:W-:Y:S01]  /*0ac0*/  NOP ;  /* 0x0000000000007918 */ /* 0x000fe20000000000 */
.L_x_11:
[----:B------:R-:W4:Y:S01]  /*0ad0*/  SHFL.IDX PT, R2, R80, RZ, 0x1f ;  /* 0x00001fff50027589 */ /* 0x000f2200000e0000 */
[----:B------:R-:W-:Y:S01]  /*0ae0*/  NOP ;  /* 0x0000000000007918 */ /* 0x000fe20000000000 */
[----:B----4-:R-:W-:-:S13]  /*0af0*/  ISETP.NE.AND P0, PT, R2, 0x3, PT ;  /* 0x000000030200780c */ /* 0x010fda0003f05270 */
[----:B------:R-:W-:Y:S05]  /*0b00*/  @P0 BRA `(.L_x_12) ;  /* 0x0000000000300947 */ /* 0x000fea0003800000 */
[----:B-1----:R-:W1:Y:S01]  /*0b10*/  S2UR UR5, SR_CgaCtaId ;  /* 0x00000000000579c3 */ /* 0x002e620000008800 */
[----:B------:R-:W-:Y:S01]  /*0b20*/  UMOV UR6, 0x400 ;  /* 0x0000040000067882 */ /* 0x000fe20000000000 */
[----:B------:R-:W-:Y:S01]  /*0b30*/  UMOV UR4, 0x20 ;  /* 0x0000002000047882 */ /* 0x000fe20000000000 */
[----:B------:R-:W-:Y:S01]  /*0b40*/  ELECT P0, URZ, PT ;  /* 0x0000000000ff782f */ /* 0x000fe20003800000 */
[----:B-1----:R-:W-:Y:S02]  /*0b50*/  ULEA UR5, UR5, UR6, 0x18 ;  /* 0x0000000605057291 */ /* 0x002fe4000f8ec0ff */
[----:B------:R-:W-:-:S04]  /*0b60*/  UIADD3 UR6, UPT, UPT, -UR4, 0x100000, URZ ;  /* 0x0010000004067890 */ /* 0x000fc8000fffe1ff */
[----:B------:R-:W-:Y:S02]  /*0b70*/  USHF.L.U32 UR7, UR6, 0xb, URZ ;  /* 0x0000000b06077899 */ /* 0x000fe400080006ff */
[----:B------:R-:W-:Y:S01]  /*0b80*/  USHF.L.U32 UR6, UR6, 0x1, URZ ;  /* 0x0000000106067899 */ /* 0x000fe200080006ff */
[----:B------:R-:W1:Y:S11]  /*0b90*/  FENCE.VIEW.ASYNC.S ;  /* 0x00000000000073c6 */ /* 0x000e760000000000 */
[----:B-1----:R4:W1:Y:S01]  /*0ba0*/  SYNCS.EXCH.64 URZ, [UR5+0x1c0], UR6 ;  /* 0x0001c00605ff75b2 */ /* 0x0028620008000100 */
[----:B------:R4:W1:Y:S02]  /*0bb0*/  SYNCS.EXCH.64 URZ, [UR5+0x1c8], UR6 ;  /* 0x0001c80605ff75b2 */ /* 0x0008640008000100 */
[----:B----4-:R-:W-:Y:S01]  /*0bc0*/  NOP ;  /* 0x0000000000007918 */ /* 0x010fe20000000000 */
.L_x_12:
[----:B------:R-:W4:Y:S01]  /*0bd0*/  SHFL.IDX PT, R2, R80, RZ, 0x1f ;  /* 0x00001fff50027589 */ /* 0x000f2200000e0000 */
[----:B------:R-:W-:Y:S01]  /*0be0*/  NOP ;  /* 0x0000000000007918 */ /* 0x000fe20000000000 */
[----:B----4-:R-:W-:-:S13]  /*0bf0*/  ISETP.NE.AND P0, PT, R2, 0x4, PT ;  /* 0x000000040200780c */ /* 0x010fda0003f05270 */
[----:B------:R-:W-:Y:S05]  /*0c00*/  @P0 BRA `(.L_x_13) ;  /* 0x00000000004c0947 */ /* 0x000fea0003800000 */
[----:B-1----:R-:W1:Y:S01]  /*0c10*/  S2UR UR5, SR_CgaCtaId ;  /* 0x00000000000579c3 */ /* 0x002e620000008800 */
[----:B------:R-:W-:Y:S01]  /*0c20*/  UMOV UR7, 0xe20 ;  /* 0x00000e2000077882 */ /* 0x000fe20000000000 */
[----:B------:R-:W-:Y:S01]  /*0c30*/  UMOV UR6, 0x400 ;  /* 0x0000040000067882 */ /* 0x000fe20000000000 */
[----:B------:R-:W-:Y:S01]  /*0c40*/  USEL UR7, UR7, 0xc20, UP3 ;  /* 0x00000c2007077887 */ /* 0x000fe20009800000 */
[----:B------:R-:W-:Y:S01]  /*0c50*/  UMOV UR4, 0x1 ;  /* 0x0000000100047882 */ /* 0x000fe20000000000 */
[----:B------:R-:W-:Y:S01]  /*0c60*/  ELECT P0, URZ, PT ;  /* 0x0000000000ff782f */ /* 0x000fe20003800000 */
[----:B------:R-:W-:-:S04]  /*0c70*/  UIADD3 UR8, UPT, UPT, -UR4, 0x100000, URZ ;  /* 0x0010000004087890 */ /* 0x000fc8000fffe1ff */
[----:B------:R-:W-:Y:S02]  /*0c80*/  USHF.L.U32 UR9, UR8, 0xb, URZ ;  /* 0x0000000b08097899 */ /* 0x000fe400080006ff */
[----:B------:R-:W-:Y:S02]  /*0c90*/  USHF.L.U32 UR8, UR8, 0x1, URZ ;  /* 0x0000000108087899 */ /* 0x000fe400080006ff */
[----:B-1----:R-:W-:Y:S02]  /*0ca0*/  ULEA UR5, UR5, UR6, 0x18 ;  /* 0x0000000605057291 */ /* 0x002fe4000f8ec0ff */
[----:B------:R-:W-:-:S04]  /*0cb0*/  UIADD3 UR6, UPT, UPT, -UR7, 0x100000, URZ ;  /* 0x0010000007067890 */ /* 0x000fc8000fffe1ff */
[----:B------:R-:W-:Y:S02]  /*0cc0*/  USHF.L.U32 UR7, UR6, 0xb, URZ ;  /* 0x0000000b06077899 */ /* 0x000fe400080006ff */
[----:B------:R-:W-:Y:S01]  /*0cd0*/  USHF.L.U32 UR6, UR6, 0x1, URZ ;  /* 0x0000000106067899 */ /* 0x000fe200080006ff */
[----:B------:R-:W1:Y:S03]  /*0ce0*/  FENCE.VIEW.ASYNC.S ;  /* 0x00000000000073c6 */ /* 0x000e660000000000 */
[----:B-1----:R4:W1:Y:S08]  /*0cf0*/  SYNCS.EXCH.64 URZ, [UR5+0x1d0], UR8 ;  /* 0x0001d00805ff75b2 */ /* 0x0028700008000100 */
[----:B------:R4:W1:Y:S01]  /*0d00*/  SYNCS.EXCH.64 URZ, [UR5+0x1e0], UR6 ;  /* 0x0001e00605ff75b2 */ /* 0x0008620008000100 */
[----:B------:R4:W1:Y:S01]  /*0d10*/  SYNCS.EXCH.64 URZ, [UR5+0x1d8], UR8 ;  /* 0x0001d80805ff75b2 */ /* 0x0008620008000100 */
[----:B------:R4:W1:Y:S02]  /*0d20*/  SYNCS.EXCH.64 URZ, [UR5+0x1e8], UR6 ;  /* 0x0001e80605ff75b2 */ /* 0x0008640008000100 */
[----:B----4-:R-:W-:Y:S01]  /*0d30*/  NOP ;  /* 0x0000000000007918 */ /* 0x010fe20000000000 */
.L_x_13:
[----:B------:R-:W4:Y:S01]  /*0d40*/  SHFL.IDX PT, R2, R80, RZ, 0x1f ;  /* 0x00001fff50027589 */ /* 0x000f2200000e0000 */
[----:B------:R-:W-:Y:S01]  /*0d50*/  NOP ;  /* 0x0000000000007918 */ /* 0x000fe20000000000 */
[----:B----4-:R-:W-:-:S13]  /*0d60*/  ISETP.NE.AND P0, PT, R2, 0x5, PT ;  /* 0x000000050200780c */ /* 0x010fda0003f05270 */
[----:B------:R-:W-:Y:S05]  /*0d70*/  @P0 BRA `(.L_x_14) ;  /* 0x0000000000580947 */ /* 0x000fea0003800000 */
[----:B-1----:R-:W1:Y:S01]  /*0d80*/  S2UR UR6, SR_CgaCtaId ;  /* 0x00000000000679c3 */ /* 0x002e620000008800 */
        /* <DEDUP_REMOVED lines=12> */
[----:B-1----:R4:W1:Y:S01]  /*0e50*/  SYNCS.EXCH.64 URZ, [UR6+0x1f0], UR8 ;  /* 0x0001f00806ff75b2 */ /* 0x0028620008000100 */
[----:B------:R4:W1:Y:S01]  /*0e60*/  SYNCS.EXCH.64 URZ, [UR6+0x210], UR4 ;  /* 0x0002100406ff75b2 */ /* 0x0008620008000100 */
[----:B------:R4:W1:Y:S01]  /*0e70*/  SYNCS.EXCH.64 URZ, [UR6+0x1f8], UR8 ;  /* 0x0001f80806ff75b2 */ /* 0x0008620008000100 */
[----:B------:R4:W1:Y:S01]  /*0e80*/  SYNCS.EXCH.64 URZ, [UR6+0x218], UR4 ;  /* 0x0002180406ff75b2 */ /* 0x0008620008000100 */
[----:B------:R4:W1:Y:S01]  /*0e90*/  SYNCS.EXCH.64 URZ, [UR6+0x200], UR8 ;  /* 0x0002000806ff75b2 */ /* 0x0008620008000100 */
[----:B------:R4:W1:Y:S01]  /*0ea0*/  SYNCS.EXCH.64 URZ, [UR6+0x220], UR4 ;  /* 0x0002200406ff75b2 */ /* 0x0008620008000100 */
[----:B------:R4:W1:Y:S01]  /*0eb0*/  SYNCS.EXCH.64 URZ, [UR6+0x208], UR8 ;  /* 0x0002080806ff75b2 */ /* 0x0008620008000100 */
[----:B------:R4:W1:Y:S02]  /*0ec0*/  SYNCS.EXCH.64 URZ, [UR6+0x228], UR4 ;  /* 0x0002280406ff75b2 */ /* 0x0008640008000100 */
[----:B----4-:R-:W-:Y:S01]  /*0ed0*/  NOP ;  /* 0x0000000000007918 */ /* 0x010fe20000000000 */
.L_x_14:
[----:B------:R-:W4:Y:S01]  /*0ee0*/  SHFL.IDX PT, R2, R80, RZ, 0x1f ;  /* 0x00001fff50027589 */ /* 0x000f2200000e0000 */
[----:B------:R-:W1:Y:S01]  /*0ef0*/  S2UR UR54, SR_CgaCtaId ;  /* 0x00000000003679c3 */ /* 0x000e620000008800 */
[----:B------:R-:W-:Y:S01]  /*0f00*/  NOP ;  /* 0x0000000000007918 */ /* 0x000fe20000000000 */
[----:B----4-:R-:W-:-:S13]  /*0f10*/  ISETP.NE.AND P0, PT, R2, 0x3, PT ;  /* 0x000000030200780c */ /* 0x010fda0003f05270 */
[----:B-1----:R-:W-:Y:S05]  /*0f20*/  @P0 BRA `(.L_x_15) ;  /* 0x0000000000340947 */ /* 0x002fea0003800000 */
[----:B------:R-:W-:Y:S01]  /*0f30*/  UMOV UR5, 0x400 ;  /* 0x0000040000057882 */ /* 0x000fe20000000000 */
[----:B------:R-:W-:Y:S01]  /*0f40*/  UMOV UR4, 0x20 ;  /* 0x0000002000047882 */ /* 0x000fe20000000000 */
[----:B------:R-:W-:Y:S02]  /*0f50*/  ULEA UR5, UR54, UR5, 0x18 ;  /* 0x0000000536057291 */ /* 0x000fe4000f8ec0ff */
[----:B------:R-:W-:-:S04]  /*0f60*/  UIADD3 UR6, UPT, UPT, -UR4, 0x100000, URZ ;  /* 0x0010000004067890 */ /* 0x000fc8000fffe1ff */
[----:B------:R-:W-:Y:S02]  /*0f70*/  USHF.L.U32 UR7, UR6, 0xb, URZ ;  /* 0x0000000b06077899 */ /* 0x000fe400080006ff */
[----:B------:R-:W-:Y:S01]  /*0f80*/  USHF.L.U32 UR6, UR6, 0x1, URZ ;  /* 0x0000000106067899 */ /* 0x000fe200080006ff */
[----:B------:R-:W-:Y:S01]  /*0f90*/  ELECT P0, URZ, PT ;  /* 0x0000000000ff782f */ /* 0x000fe20003800000 */
[----:B------:R-:W1:Y:S10]  /*0fa0*/  FENCE.VIEW.ASYNC.S ;  /* 0x00000000000073c6 */ /* 0x000e740000000000 */
[----:B-1----:R1:W4:Y:S01]  /*0fb0*/  SYNCS.EXCH.64 URZ, [UR5+0x230], UR6 ;  /* 0x0002300605ff75b2 */ /* 0x0023220008000100 */
[----:B------:R1:W1:Y:S01]  /*0fc0*/  SYNCS.EXCH.64 URZ, [UR5+0x240], UR6 ;  /* 0x0002400605ff75b2 */ /* 0x0002620008000100 */
[----:B------:R1:W1:Y:S01]  /*0fd0*/  SYNCS.EXCH.64 URZ, [UR5+0x238], UR6 ;  /* 0x0002380605ff75b2 */ /* 0x0002620008000100 */
[----:B------:R1:W1:Y:S01]  /*0fe0*/  SYNCS.EXCH.64 URZ, [UR5+0x248], UR6 ;  /* 0x0002480605ff75b2 */ /* 0x0002620008000100 */
[----:B------:R-:W-:Y:S01]  /*0ff0*/  NOP ;  /* 0x0000000000007918 */ /* 0x000fe20000000000 */
.L_x_15:
[----:B------:R-:W2:Y:S01]  /*1000*/  LDCU UR12, c[0x0][0x36c] ;  /* 0x00006d80ff0c77ac */ /* 0x000ea20008000800 */
[----:B------:R-:W-:Y:S01]  /*1010*/  ISETP.NE.OR P3, PT, R0, 0x2, !P3 ;  /* 0x000000020000780c */ /* 0x000fe20005f65670 */
[----:B------:R-:W-:Y:S01]  /*1020*/  NOP ;  /* 0x0000000000007918 */ /* 0x000fe20000000000 */
[----:B------:R-:W-:Y:S01]  /*1030*/  LOP3.LUT R0, R76, 0x1f, RZ, 0xc0, !PT ;  /* 0x0000001f4c007812 */ /* 0x000fe200078ec0ff */
[----:B------:R-:W-:Y:S02]  /*1040*/  UISETP.NE.AND UP4, UPT, UR10, URZ, UPT ;  /* 0x000000ff0a00728c */ /* 0x000fe4000bf85270 */
[----:B--2---:R-:W-:-:S04]  /*1050*/  UISETP.EQ.U32.AND UP0, UPT, UR12, 0x1, UPT ;  /* 0x000000010c00788c */ /* 0x004fc8000bf02070 */
[----:B------:R-:W-:-:S05]  /*1060*/  UP2UR UR4, UPR, URZ, 0x1 ;  /* 0x00000001ff047883 */ /* 0x000fca0008000000 */
[----:B------:R-:W-:Y:S05]  /*1070*/  BRA.U !UP0, `(.L_x_16) ;  /* 0x0000000108087547 */ /* 0x000fea000b800000 */
[----:B-1-34-:R-:W-:Y:S01]  /*1080*/  UCGABAR_ARV ;  /* 0x00000000000079c7 */ /* 0x01afe20008000000 */
[----:B------:R-:W-:Y:S05]  /*1090*/  BRA `(.L_x_17) ;  /* 0x0000000000047947 */ /* 0x000fea0003800000 */
.L_x_16:
[----:B-1-34-:R-:W-:Y:S02]  /*10a0*/  NOP ;  /* 0x0000000000007918 */ /* 0x01afe40000000000 */
.L_x_17:
[----:B------:R-:W1:Y:S01]  /*10b0*/  S2UR UR50, SR_CTAID.X ;  /* 0x00000000003279c3 */ /* 0x000e620000002500 */
[----:B------:R-:W-:-:S05]  /*10c0*/  CS2R.32 R3, SR_CgaSize ;  /* 0x0000000000037805 */ /* 0x000fca0000008a00 */
[----:B------:R-:W-:-:S05]  /*10d0*/  IMAD R3, R3, -0xa0, RZ ;  /* 0xffffff6003037824 */ /* 0x000fca00078e02ff */
[----:B------:R-:W-:-:S14]  /*10e0*/  R2UR UR5, R3 ;  /* 0x00000000030572ca */ /* 0x000fdc00000e0000 */
[----:B------:R-:W2:Y:S01]  /*10f0*/  LDCU UR5, c[0x0][UR5+0x2b0] ;  /* 0x00005600050577ac */ /* 0x000ea20008000800 */
[----:B------:R-:W-:-:S05]  /*1100*/  CS2R.32 R3, SR_CgaSize ;  /* 0x0000000000037805 */ /* 0x000fca0000008a00 */
[----:B------:R-:W-:-:S05]  /*1110*/  IMAD R3, R3, -0xa0, RZ ;  /* 0xffffff6003037824 */ /* 0x000fca00078e02ff */
[----:B------:R-:W-:-:S14]  /*1120*/  R2UR UR4, R3 ;  /* 0x00000000030472ca */ /* 0x000fdc00000e0000 */
[----:B------:R-:W3:Y:S01]  /*1130*/  LDCU UR4, c[0x0][UR4+0x2b4] ;  /* 0x00005680040477ac */ /* 0x000ee20008000800 */
[----:B------:R-:W4:Y:S01]  /*1140*/  S2UR UR51, SR_CTAID.Y ;  /* 0x00000000003379c3 */ /* 0x000f220000002600 */
[----:B------:R-:W-:-:S05]  /*1150*/  CS2R.32 R3, SR_CgaSize ;  /* 0x0000000000037805 */ /* 0x000fca0000008a00 */
[----:B------:R-:W-:-:S05]  /*1160*/  IMAD R3, R3, -0xa0, RZ ;  /* 0xffffff6003037824 */ /* 0x000fca00078e02ff */
[----:B------:R-:W-:-:S14]  /*1170*/  R2UR UR49, R3 ;  /* 0x00000000033172ca */ /* 0x000fdc00000e0000 */
[----:B------:R-:W3:Y:S01]  /*1180*/  LDCU UR49, c[0x0][UR49+0x2a0] ;  /* 0x00005400313177ac */ /* 0x000ee20008000800 */
[----:B------:R-:W3:Y:S01]  /*1190*/  LDCU UR17, c[0x0][0xb24] ;  /* 0x00016480ff1177ac */ /* 0x000ee20008000800 */
[----:B------:R-:W1:Y:S01]  /*11a0*/  S2UR UR36, SR_CTAID.Z ;  /* 0x00000000002479c3 */ /* 0x000e620000002700 */
[----:B------:R-:W-:-:S05]  /*11b0*/  CS2R.32 R3, SR_CgaSize ;  /* 0x0000000000037805 */ /* 0x000fca0000008a00 */
[----:B------:R-:W-:-:S05]  /*11c0*/  IMAD R3, R3, -0xa0, RZ ;  /* 0xffffff6003037824 */ /* 0x000fca00078e02ff */
[----:B------:R-:W-:-:S14]  /*11d0*/  R2UR UR48, R3 ;  /* 0x00000000033072ca */ /* 0x000fdc00000e0000 */
[----:B------:R-:W3:Y:S01]  /*11e0*/  LDCU UR48, c[0x0][UR48+0x2a4] ;  /* 0x00005480303077ac */ /* 0x000ee20008000800 */
[----:B------:R-:W-:Y:S02]  /*11f0*/  ULOP3.LUT UR22, UR54, 0x3, URZ, 0xc0, !UPT ;  /* 0x0000000336167892 */ /* 0x000fe4000f8ec0ff */
[----:B------:R-:W-:Y:S01]  /*1200*/  ULOP3.LUT UR6, UR54, 0xc, URZ, 0xc0, !UPT ;  /* 0x0000000c36067892 */ /* 0x000fe2000f8ec0ff */
[----:B-1----:R-:W-:Y:S01]  /*1210*/  I2FP.F32.U32 R3, UR50 ;  /* 0x0000003200037c45 */ /* 0x002fe20008201000 */
[----:B------:R-:W-:Y:S02]  /*1220*/  UISETP.GT.U32.AND UP1, UPT, UR22, 0xffff, UPT ;  /* 0x0000ffff1600788c */ /* 0x000fe4000bf24070 */
[----:B------:R-:W-:Y:S02]  /*1230*/  UISETP.GT.U32.AND UP0, UPT, UR6, 0xffff, UPT ;  /* 0x0000ffff0600788c */ /* 0x000fe4000bf04070 */
[----:B--2---:R-:W-:Y:S01]  /*1240*/  FMUL R3, R3, UR5 ;  /* 0x0000000503037c20 */ /* 0x004fe20008400000 */
[----:B------:R-:W-:Y:S01]  /*1250*/  USEL UR7, UR22, 0xffff, !UP1 ;  /* 0x0000ffff16077887 */ /* 0x000fe2000c800000 */
[----:B----4-:R-:W-:Y:S01]  /*1260*/  I2FP.F32.U32 R2, UR51 ;  /* 0x0000003300027c45 */ /* 0x010fe20008201000 */
[----:B------:R-:W-:-:S03]  /*1270*/  USEL UR6, UR6, 0xffff, !UP0 ;  /* 0x0000ffff06067887 */ /* 0x000fc6000c000000 */
[----:B------:R-:W1:Y:S01]  /*1280*/  F2I.U32.TRUNC.NTZ R3, R3 ;  /* 0x0000000300037305 */ /* 0x000e62000020f000 */
[----:B------:R-:W-:Y:S01]  /*1290*/  USHF.L.U32 UR21, UR54, 0x8, URZ ;  /* 0x0000000836157899 */ /* 0x000fe200080006ff */
[----:B---3--:R-:W-:Y:S01]  /*12a0*/  FMUL R2, R2, UR4 ;  /* 0x0000000402027c20 */ /* 0x008fe20008400000 */
[----:B------:R-:W-:Y:S02]  /*12b0*/  USHF.L.U32 UR15, UR54, 0xa, URZ ;  /* 0x0000000a360f7899 */ /* 0x000fe400080006ff */
[----:B------:R-:W-:Y:S02]  /*12c0*/  ULOP3.LUT UR7, UR7, 0xffff, URZ, 0xc0, !UPT ;  /* 0x0000ffff07077892 */ /* 0x000fe4000f8ec0ff */
[----:B------:R-:W-:Y:S01]  /*12d0*/  ULOP3.LUT UR6, UR6, 0xffff, URZ, 0xc0, !UPT ;  /* 0x0000ffff06067892 */ /* 0x000fe2000f8ec0ff */
[----:B------:R-:W2:Y:S01]  /*12e0*/  F2I.U32.TRUNC.NTZ R2, R2 ;  /* 0x0000000200027305 */ /* 0x000ea2000020f000 */
[----:B------:R-:W-:Y:S01]  /*12f0*/  UMOV UR14, 0x1111 ;  /* 0x00001111000e7882 */ /* 0x000fe20000000000 */
[----:B------:R-:W-:Y:S01]  /*1300*/  UMOV UR13, 0xf ;  /* 0x0000000f000d7882 */ /* 0x000fe20000000000 */
[----:B------:R-:W-:Y:S01]  /*1310*/  USHF.R.U32.HI UR11, URZ, 0x2, UR54 ;  /* 0x00000002ff0b7899 */ /* 0x000fe20008011636 */
[----:B------:R-:W3:Y:S01]  /*1320*/  LDCU UR37, c[0x0][0xb24] ;  /* 0x00016480ff2577ac */ /* 0x000ee20008000800 */
[----:B-1----:R-:W-:Y:S01]  /*1330*/  R2UR UR5, R3 ;  /* 0x00000000030572ca */ /* 0x002fe200000e0000 */
[----:B------:R-:W1:Y:S01]  /*1340*/  LDCU UR16, c[0x0][0xb30] ;  /* 0x00016600ff1077ac */ /* 0x000e620008000800 */
[----:B------:R-:W-:Y:S01]  /*1350*/  UISETP.NE.AND UP6, UPT, UR10, 0x2, UPT ;  /* 0x000000020a00788c */ /* 0x000fe2000bfc5270 */
[----:B--2---:R-:W-:Y:S01]  /*1360*/  R2UR UR4, R2 ;  /* 0x00000000020472ca */ /* 0x004fe200000e0000 */
[----:B------:R-:W-:Y:S01]  /*1370*/  ULOP3.LUT UR21, UR21, 0xc00, URZ, 0xc0, !UPT ;  /* 0x00000c0015157892 */ /* 0x000fe2000f8ec0ff */
[----:B------:R-:W-:Y:S01]  /*1380*/  PRMT R2, RZ, 0x7610, R2 ;  /* 0x00007610ff027816 */ /* 0x000fe20000000002 */
[----:B------:R-:W-:-:S07]  /*1390*/  ULOP3.LUT UR15, UR15, 0xc00, URZ, 0xc0, !UPT ;  /* 0x00000c000f0f7892 */ /* 0x000fce000f8ec0ff */
[----:B------:R-:W-:Y:S02]  /*13a0*/  UIADD3 UR5, UPT, UPT, -UR5, URZ, URZ ;  /* 0x000000ff05057290 */ /* 0x000fe4000fffe1ff */
[----:B------:R-:W-:Y:S02]  /*13b0*/  UISETP.GE.AND UP5, UPT, UR17, 0x1, UPT ;  /* 0x000000011100788c */ /* 0x000fe4000bfa6270 */
[----:B------:R-:W-:Y:S02]  /*13c0*/  USHF.L.U32 UR14, UR14, UR7, URZ ;  /* 0x000000070e0e7299 */ /* 0x000fe400080006ff */
[----:B------:R-:W-:Y:S02]  /*13d0*/  USHF.L.U32 UR13, UR13, UR6, URZ ;  /* 0x000000060d0d7299 */ /* 0x000fe400080006ff */
[----:B------:R-:W-:Y:S02]  /*13e0*/  UIADD3 UR4, UPT, UPT, -UR4, URZ, URZ ;  /* 0x000000ff04047290 */ /* 0x000fe4000fffe1ff */
[----:B------:R-:W-:-:S02]  /*13f0*/  UIMAD UR49, UR49, UR5, UR50 ;  /* 0x00000005313172a4 */ /* 0x000fc4000f8e0232 */
[----:B------:R-:W-:Y:S01]  /*1400*/  UIMAD UR48, UR48, UR4, UR51 ;  /* 0x00000004303072a4 */ /* 0x000fe2000f8e0233 */
[----:B-1-3--:R-:W-:Y:S11]  /*1410*/  BRA.U UP4, `(.L_x_18) ;  /* 0x0000000104c47547 */ /* 0x00aff6000b800000 */
[----:B------:R-:W-:Y:S02]  /*1420*/  UISETP.NE.AND UP0, UPT, UR48, URZ, UPT ;  /* 0x000000ff3000728c */ /* 0x000fe4000bf05270 */
[----:B------:R-:W-:Y:S02]  /*1430*/  UISETP.NE.AND UP2, UPT, UR48, 0x1, UPT ;  /* 0x000000013000788c */ /* 0x000fe4000bf45270 */
[----:B------:R-:W-:Y:S02]  /*1440*/  UISETP.NE.AND UP1, UPT, UR49, URZ, UP0 ;  /* 0x000000ff3100728c */ /* 0x000fe40008725270 */
[----:B------:R-:W-:Y:S02]  /*1450*/  USEL UR25, URZ, 0x2, UP0 ;  /* 0x00000002ff197887 */ /* 0x000fe40008000000 */
[----:B------:R-:W-:Y:S02]  /*1460*/  USEL UR30, URZ, 0x1, UP1 ;  /* 0x00000001ff1e7887 */ /* 0x000fe40008800000 */
[----:B------:R-:W-:-:S02]  /*1470*/  UISETP.NE.AND UP1, UPT, UR48, 0x2, UPT ;  /* 0x000000023000788c */ /* 0x000fc4000bf25270 */
[----:B------:R-:W-:Y:S02]  /*1480*/  USEL UR19, URZ, 0x4, UP0 ;  /* 0x00000004ff137887 */ /* 0x000fe40008000000 */
[----:B------:R-:W-:Y:S02]  /*1490*/  USEL UR7, URZ, 0x8, UP0 ;  /* 0x00000008ff077887 */ /* 0x000fe40008000000 */
[----:B------:R-:W-:Y:S02]  /*14a0*/  UISETP.NE.AND UP0, UPT, UR48, 0x3, UPT ;  /* 0x000000033000788c */ /* 0x000fe4000bf05270 */
[----:B------:R-:W-:Y:S02]  /*14b0*/  USEL UR28, URZ, 0x100, UP1 ;  /* 0x00000100ff1c7887 */ /* 0x000fe40008800000 */
[----:B------:R-:W-:Y:S02]  /*14c0*/  USEL UR23, URZ, 0x200, UP1 ;  /* 0x00000200ff177887 */ /* 0x000fe40008800000 */
[----:B------:R-:W-:-:S02]  /*14d0*/  USEL UR9, URZ, 0x400, UP1 ;  /* 0x00000400ff097887 */ /* 0x000fc40008800000 */
[----:B------:R-:W-:Y:S02]  /*14e0*/  USEL UR5, URZ, 0x800, UP1 ;  /* 0x00000800ff057887 */ /* 0x000fe40008800000 */
[----:B------:R-:W-:Y:S02]  /*14f0*/  USEL UR29, URZ, 0x10, UP2 ;  /* 0x00000010ff1d7887 */ /* 0x000fe40009000000 */
[----:B------:R-:W-:Y:S02]  /*1500*/  UISETP.NE.AND UP1, UPT, UR49, URZ, UPT ;  /* 0x000000ff3100728c */ /* 0x000fe4000bf25270 */
[----:B------:R-:W-:Y:S02]  /*1510*/  USEL UR27, URZ, 0x1000, UP0 ;  /* 0x00001000ff1b7887 */ /* 0x000fe40008000000 */
[----:B------:R-:W-:Y:S02]  /*1520*/  USEL UR20, URZ, 0x2000, UP0 ;  /* 0x00002000ff147887 */ /* 0x000fe40008000000 */
[----:B------:R-:W-:-:S02]  /*1530*/  USEL UR8, URZ, 0x4000, UP0 ;  /* 0x00004000ff087887 */ /* 0x000fc40008000000 */
[----:B------:R-:W-:Y:S02]  /*1540*/  USEL UR4, URZ, 0x8000, UP0 ;  /* 0x00008000ff047887 */ /* 0x000fe40008000000 */
[----:B------:R-:W-:Y:S02]  /*1550*/  UISETP.NE.AND UP0, UPT, UR49, 0x1, UPT ;  /* 0x000000013100788c */ /* 0x000fe4000bf05270 */
[----:B------:R-:W-:Y:S02]  /*1560*/  USEL UR29, UR29, 0x10, UP1 ;  /* 0x000000101d1d7887 */ /* 0x000fe40008800000 */
[----:B------:R-:W-:Y:S02]  /*1570*/  USEL UR28, UR28, 0x100, UP1 ;  /* 0x000001001c1c7887 */ /* 0x000fe40008800000 */
[----:B------:R-:W-:Y:S02]  /*1580*/  USEL UR24, URZ, 0x20, UP2 ;  /* 0x00000020ff187887 */ /* 0x000fe40009000000 */
[----:B------:R-:W-:-:S02]  /*1590*/  USEL UR27, UR27, 0x1000, UP1 ;  /* 0x000010001b1b7887 */ /* 0x000fc40008800000 */
[----:B------:R-:W-:Y:S02]  /*15a0*/  USEL UR25, UR25, 0x2, UP0 ;  /* 0x0000000219197887 */ /* 0x000fe40008000000 */
[----:B------:R-:W-:Y:S02]  /*15b0*/  UIADD3 UR28, UPT, UPT, UR28, UR29, UR30 ;  /* 0x0000001d1c1c7290 */ /* 0x000fe4000fffe01e */
[----:B------:R-:W-:Y:S02]  /*15c0*/  UISETP.NE.AND UP1, UPT, UR49, 0x2, UPT ;  /* 0x000000023100788c */ /* 0x000fe4000bf25270 */
[----:B------:R-:W-:Y:S02]  /*15d0*/  USEL UR24, UR24, 0x20, UP0 ;  /* 0x0000002018187887 */ /* 0x000fe40008000000 */
[----:B------:R-:W-:Y:S02]  /*15e0*/  USEL UR23, UR23, 0x200, UP0 ;  /* 0x0000020017177887 */ /* 0x000fe40008000000 */
[----:B------:R-:W-:-:S02]  /*15f0*/  UIADD3 UR25, UPT, UPT, UR25, UR27, UR28 ;  /* 0x0000001b19197290 */ /* 0x000fc4000fffe01c */
[----:B------:R-:W-:Y:S02]  /*1600*/  USEL UR18, URZ, 0x40, UP2 ;  /* 0x00000040ff127887 */ /* 0x000fe40009000000 */
[----:B------:R-:W-:Y:S02]  /*1610*/  USEL UR20, UR20, 0x2000, UP0 ;  /* 0x0000200014147887 */ /* 0x000fe40008000000 */
[----:B------:R-:W-:Y:S02]  /*1620*/  USEL UR19, UR19, 0x4, UP1 ;  /* 0x0000000413137887 */ /* 0x000fe40008800000 */
[----:B------:R-:W-:Y:S02]  /*1630*/  UIADD3 UR23, UPT, UPT, UR23, UR24, UR25 ;  /* 0x0000001817177290 */ /* 0x000fe4000fffe019 */
[----:B------:R-:W-:Y:S02]  /*1640*/  UISETP.NE.AND UP0, UPT, UR49, 0x3, UPT ;  /* 0x000000033100788c */ /* 0x000fe4000bf05270 */
[----:B------:R-:W-:-:S02]  /*1650*/  USEL UR18, UR18, 0x40, UP1 ;  /* 0x0000004012127887 */ /* 0x000fc40008800000 */
[----:B------:R-:W-:Y:S02]  /*1660*/  USEL UR9, UR9, 0x400, UP1 ;  /* 0x0000040009097887 */ /* 0x000fe40008800000 */
[----:B------:R-:W-:Y:S02]  /*1670*/  UIADD3 UR19, UPT, UPT, UR19, UR20, UR23 ;  /* 0x0000001413137290 */ /* 0x000fe4000fffe017 */
[----:B------:R-:W-:Y:S02]  /*1680*/  USEL UR6, URZ, 0x80, UP2 ;  /* 0x00000080ff067887 */ /* 0x000fe40009000000 */
[----:B------:R-:W-:Y:S02]  /*1690*/  USEL UR8, UR8, 0x4000, UP1 ;  /* 0x0000400008087887 */ /* 0x000fe40008800000 */
[----:B------:R-:W-:Y:S02]  /*16a0*/  USEL UR7, UR7, 0x8, UP0 ;  /* 0x0000000807077887 */ /* 0x000fe40008000000 */
[----:B------:R-:W-:-:S02]  /*16b0*/  UIADD3 UR9, UPT, UPT, UR9, UR18, UR19 ;  /* 0x0000001209097290 */ /* 0x000fc4000fffe013 */
[----:B------:R-:W-:Y:S02]  /*16c0*/  USEL UR6, UR6, 0x80, UP0 ;  /* 0x0000008006067887 */ /* 0x000fe40008000000 */
[----:B------:R-:W-:Y:S02]  /*16d0*/  USEL UR5, UR5, 0x800, UP0 ;  /* 0x0000080005057887 */ /* 0x000fe40008000000 */
[----:B------:R-:W-:Y:S02]  /*16e0*/  UIADD3 UR7, UPT, UPT, UR7, UR8, UR9 ;  /* 0x0000000807077290 */ /* 0x000fe4000fffe009 */
[----:B------:R-:W-:Y:S02]  /*16f0*/  USEL UR4, UR4, 0x8000, UP0 ;  /* 0x0000800004047887 */ /* 0x000fe40008000000 */
[----:B------:R-:W-:-:S04]  /*1700*/  UIADD3 UR5, UPT, UPT, UR5, UR6, UR7 ;  /* 0x0000000605057290 */ /* 0x000fc8000fffe007 */
[----:B------:R-:W-:-:S06]  /*1710*/  UIADD3 UR4, UPT, UPT, UR5, UR4, URZ ;  /* 0x0000000405047290 */ /* 0x000fcc000fffe0ff */
[----:B------:R-:W-:Y:S02]  /*1720*/  MOV R2, UR4 ;  /* 0x0000000400027c02 */ /* 0x000fe40008000f00 */
.L_x_18:
[----:B------:R-:W-:Y:S05]  /*1730*/  BRA.U !UP5, `(.L_x_19) ;  /* 0x000000010db87547 */ /* 0x000fea000b800000 */
[----:B------:R-:W1:Y:S01]  /*1740*/  LDCU.128 UR4, c[0x0][0xb10] ;  /* 0x00016200ff0477ac */ /* 0x000e620008000c00 */
[----:B------:R-:W2:Y:S01]  /*1750*/  LDCU UR23, c[0x0][0x370] ;  /* 0x00006e00ff1777ac */ /* 0x000ea20008000800 */
[----:B------:R-:W3:Y:S01]  /*1760*/  LDCU UR20, c[0x0][0x374] ;  /* 0x00006e80ff1477ac */ /* 0x000ee20008000800 */
[----:B------:R-:W4:Y:S01]  /*1770*/  LDCU UR19, c[0x0][0xb0c] ;  /* 0x00016180ff1377ac */ /* 0x000f220008000800 */
[----:B------:R-:W2:Y:S01]  /*1780*/  LDCU UR18, c[0x0][0xb20] ;  /* 0x00016400ff1277ac */ /* 0x000ea20008000800 */
[----:B------:R-:W2:Y:S01]  /*1790*/  LDCU.64 UR8, c[0x0][0xb28] ;  /* 0x00016500ff0877ac */ /* 0x000ea20008000a00 */
[----:B-1----:R-:W-:Y:S02]  /*17a0*/  UISETP.NE.AND UP0, UPT, UR6, 0x1, UPT ;  /* 0x000000010600788c */ /* 0x002fe4000bf05270 */
[----:B---3--:R-:W-:Y:S02]  /*17b0*/  UIMAD.WIDE.U32 UR28, UR20, UR7, URZ ;  /* 0x00000007141c72a5 */ /* 0x008fe4000f8e00ff */
[----:B------:R-:W-:-:S02]  /*17c0*/  UISETP.NE.AND UP2, UPT, UR17, 0x1, UPT ;  /* 0x000000011100788c */ /* 0x000fc4000bf45270 */
[----:B----4-:R-:W-:Y:S02]  /*17d0*/  UISETP.NE.AND UP1, UPT, UR19, 0x1, UPT ;  /* 0x000000011300788c */ /* 0x010fe4000bf25270 */
[----:B------:R-:W-:Y:S02]  /*17e0*/  UIMAD.WIDE.U32 UR30, UR51, UR7, URZ ;  /* 0x00000007331e72a5 */ /* 0x000fe4000f8e00ff */
[----:B--2---:R-:W-:Y:S01]  /*17f0*/  UIMAD.WIDE.U32 UR24, UR23, UR4, URZ ;  /* 0x00000004171872a5 */ /* 0x004fe2000f8e00ff */
[----:B------:R-:W-:Y:S01]  /*1800*/  UMOV UR7, UR29 ;  /* 0x0000001d00077c82 */ /* 0x000fe20008000000 */
[----:B------:R-:W-:Y:S02]  /*1810*/  UIMAD.WIDE.U32 UR28, UR50, UR4, URZ ;  /* 0x00000004321c72a5 */ /* 0x000fe4000f8e00ff */
[----:B------:R-:W-:-:S03]  /*1820*/  @UP0 USHF.R.U32.HI UR20, URZ, UR18, UR7 ;  /* 0x00000012ff140299 */ /* 0x000fc60008011607 */
[----:B------:R-:W-:Y:S02]  /*1830*/  @UP1 USHF.R.U32.HI UR23, URZ, UR5, UR25 ;  /* 0x00000005ff171299 */ /* 0x000fe40008011619 */
[----:B------:R-:W-:Y:S02]  /*1840*/  UIMAD.WIDE.U32 UR24, UR20, UR8, URZ ;  /* 0x00000008141872a5 */ /* 0x000fe4000f8e00ff */
[----:B------:R-:W-:Y:S02]  /*1850*/  USHF.R.U32.HI UR31, URZ, UR18, UR31 ;  /* 0x00000012ff1f7299 */ /* 0x000fe4000801161f */
[----:B------:R-:W-:Y:S02]  /*1860*/  UIMAD.WIDE.U32 UR32, UR23, UR8, URZ ;  /* 0x00000008172072a5 */ /* 0x000fe4000f8e00ff */
[----:B------:R-:W-:Y:S02]  /*1870*/  @UP2 USHF.R.U32.HI UR20, URZ, UR9, UR25 ;  /* 0x00000009ff142299 */ /* 0x000fe40008011619 */
[----:B------:R-:W-:-:S02]  /*1880*/  USHF.R.U32.HI UR29, URZ, UR5, UR29 ;  /* 0x00000005ff1d7299 */ /* 0x000fc4000801161d */
[----:B------:R-:W-:Y:S02]  /*1890*/  USEL UR31, UR51, UR31, !UP0 ;  /* 0x0000001f331f7287 */ /* 0x000fe4000c000000 */
[----:B------:R-:W-:Y:S02]  /*18a0*/  @UP2 USHF.R.U32.HI UR23, URZ, UR9, UR33 ;  /* 0x00000009ff172299 */ /* 0x000fe40008011621 */
[----:B------:R-:W-:Y:S02]  /*18b0*/  UIMAD UR20, UR20, UR17, URZ ;  /* 0x00000011141472a4 */ /* 0x000fe4000f8e02ff */
[----:B------:R-:W-:Y:S02]  /*18c0*/  USEL UR29, UR50, UR29, !UP1 ;  /* 0x0000001d321d7287 */ /* 0x000fe4000c800000 */
[----:B------:R-:W-:Y:S02]  /*18d0*/  UIMAD UR4, UR23, UR17, URZ ;  /* 0x00000011170472a4 */ /* 0x000fe4000f8e02ff */
[----:B------:R-:W-:-:S02]  /*18e0*/  UISETP.GE.AND UP0, UPT, UR31, UR20, UPT ;  /* 0x000000141f00728c */ /* 0x000fc4000bf06270 */
[----:B------:R-:W-:Y:S02]  /*18f0*/  UIMAD.WIDE.U32 UR32, UR31, UR8, URZ ;  /* 0x000000081f2072a5 */ /* 0x000fe4000f8e00ff */
[----:B------:R-:W-:Y:S02]  /*1900*/  UISETP.GE.OR UP0, UPT, UR29, UR4, UP0 ;  /* 0x000000041d00728c */ /* 0x000fe40008706670 */
[----:B------:R-:W-:Y:S02]  /*1910*/  USHF.R.U32.HI UR4, URZ, UR9, UR33 ;  /* 0x00000009ff047299 */ /* 0x000fe40008011621 */
[----:B------:R-:W-:Y:S02]  /*1920*/  UIMAD.WIDE.U32 UR24, UR29, UR8, URZ ;  /* 0x000000081d1872a5 */ /* 0x000fe4000f8e00ff */
[----:B------:R-:W-:Y:S02]  /*1930*/  USEL UR4, UR31, UR4, !UP2 ;  /* 0x000000041f047287 */ /* 0x000fe4000d000000 */
[----:B------:R-:W-:-:S02]  /*1940*/  UIADD3 UR5, UPT, UPT, -UR31, URZ, URZ ;  /* 0x000000ff1f057290 */ /* 0x000fc4000fffe1ff */
[----:B------:R-:W-:Y:S02]  /*1950*/  UIADD3 UR8, UPT, UPT, -UR4, URZ, URZ ;  /* 0x000000ff04087290 */ /* 0x000fe4000fffe1ff */
[----:B------:R-:W-:Y:S02]  /*1960*/  @!UP0 USHF.R.U32.HI UR9, URZ, UR9, UR25 ;  /* 0x00000009ff098299 */ /* 0x000fe40008011619 */
[----:B------:R-:W-:Y:S02]  /*1970*/  UIMAD UR8, UR17, UR8, UR31 ;  /* 0x00000008110872a4 */ /* 0x000fe4000f8e021f */
[----:B------:R-:W-:Y:S02]  /*1980*/  @!UP0 USEL UR9, UR29, UR9, !UP2 ;  /* 0x000000091d098287 */ /* 0x000fe4000d000000 */
[----:B------:R-:W-:Y:S02]  /*1990*/  UIADD3 UR7, UPT, UPT, -UR29, URZ, URZ ;  /* 0x000000ff1d077290 */ /* 0x000fe4000fffe1ff */
[----:B------:R-:W-:-:S02]  /*19a0*/  @!UP0 UIMAD UR8, UR8, UR23, UR9 ;  /* 0x00000017080882a4 */ /* 0x000fc4000f8e0209 */
[----:B------:R-:W-:Y:S02]  /*19b0*/  @!UP0 UIADD3 UR4, UPT, UPT, UR4, -UR9, URZ ;  /* 0x8000000904048290 */ /* 0x000fe4000fffe0ff */
[----:B------:R-:W-:Y:S02]  /*19c0*/  UIMAD UR5, UR6, UR5, UR51 ;  /* 0x00000005060572a4 */ /* 0x000fe4000f8e0233 */
[----:B------:R-:W-:Y:S02]  /*19d0*/  @!UP0 UIMAD UR31, UR4, UR17, UR29 ;  /* 0x00000011041f82a4 */ /* 0x000fe4000f8e021d */
[----:B------:R-:W-:Y:S01]  /*19e0*/  UIMAD UR7, UR19, UR7, UR50 ;  /* 0x00000007130772a4 */ /* 0x000fe2000f8e0232 */
[----:B------:R-:W-:Y:S01]  /*19f0*/  @!UP0 UMOV UR29, UR8 ;  /* 0x00000008001d8c82 */ /* 0x000fe20008000000 */
[----:B------:R-:W-:Y:S02]  /*1a00*/  UIMAD UR51, UR31, UR6, UR5 ;  /* 0x000000061f3372a4 */ /* 0x000fe4000f8e0205 */
[----:B------:R-:W-:-:S12]  /*1a10*/  UIMAD UR50, UR29, UR19, UR7 ;  /* 0x000000131d3272a4 */ /* 0x000fd8000f8e0207 */
.L_x_19:
[----:B------:R-:W-:-:S09]  /*1a20*/  UISETP.NE.AND UP0, UPT, UR16, 0x1, UPT ;  /* 0x000000011000788c */ /* 0x000fd2000bf05270 */
[----:B------:R-:W-:Y:S05]  /*1a30*/  BRA.U UP0, `(.L_x_20) ;  /* 0x0000000100407547 */ /* 0x000fea000b800000 */
[----:B------:R-:W1:Y:S01]  /*1a40*/  LDCU.128 UR4, c[0x0][0xb10] ;  /* 0x00016200ff0477ac */ /* 0x000e620008000c00 */
[----:B------:R-:W2:Y:S01]  /*1a50*/  LDCU UR9, c[0x0][0xb0c] ;  /* 0x00016180ff0977ac */ /* 0x000ea20008000800 */
[----:B------:R-:W3:Y:S01]  /*1a60*/  LDCU UR8, c[0x0][0xb20] ;  /* 0x00016400ff0877ac */ /* 0x000ee20008000800 */
[----:B-1----:R-:W-:Y:S02]  /*1a70*/  UIMAD.WIDE.U32 UR18, UR50, UR4, URZ ;  /* 0x00000004321272a5 */ /* 0x002fe4000f8e00ff */
[----:B------:R-:W-:Y:S02]  /*1a80*/  UIMAD.WIDE.U32 UR16, UR51, UR7, URZ ;  /* 0x00000007331072a5 */ /* 0x000fe4000f8e00ff */
[----:B--2---:R-:W-:Y:S02]  /*1a90*/  UISETP.NE.AND UP1, UPT, UR9, 0x1, UPT ;  /* 0x000000010900788c */ /* 0x004fe4000bf25270 */
[----:B------:R-:W-:Y:S01]  /*1aa0*/  UISETP.NE.AND UP0, UPT, UR6, 0x1, UPT ;  /* 0x000000010600788c */ /* 0x000fe2000bf05270 */
[----:B------:R-:W-:Y:S01]  /*1ab0*/  UMOV UR7, UR19 ;  /* 0x0000001300077c82 */ /* 0x000fe20008000000 */
[----:B---3--:R-:W-:-:S02]  /*1ac0*/  USHF.R.U32.HI UR8, URZ, UR8, UR17 ;  /* 0x00000008ff087299 */ /* 0x008fc40008011611 */
[----:B------:R-:W-:Y:S02]  /*1ad0*/  USHF.R.U32.HI UR5, URZ, UR5, UR7 ;  /* 0x00000005ff057299 */ /* 0x000fe40008011607 */
[----:B------:R-:W-:Y:S02]  /*1ae0*/  USEL UR8, UR51, UR8, !UP0 ;  /* 0x0000000833087287 */ /* 0x000fe4000c000000 */
[----:B------:R-:W-:-:S04]  /*1af0*/  USEL UR5, UR50, UR5, !UP1 ;  /* 0x0000000532057287 */ /* 0x000fc8000c800000 */
[----:B------:R-:W-:Y:S02]  /*1b00*/  UIADD3 UR4, UPT, UPT, UR5, -UR8, URZ ;  /* 0x8000000805047290 */ /* 0x000fe4000fffe0ff */
[----:B------:R-:W-:Y:S02]  /*1b10*/  UIADD3 UR5, UPT, UPT, -UR5, UR8, URZ ;  /* 0x0000000805057290 */ /* 0x000fe4000fffe1ff */
[----:B------:R-:W-:Y:S02]  /*1b20*/  UIMAD UR51, UR4, UR6, UR51 ;  /* 0x00000006043372a4 */ /* 0x000fe4000f8e0233 */
[----:B------:R-:W-:-:S12]  /*1b30*/  UIMAD UR50, UR5, UR9, UR50 ;  /* 0x00000009053272a4 */ /* 0x000fd8000f8e0232 */
.L_x_20:
[----:B------:R-:W-:-:S09]  /*1b40*/  UISETP.EQ.U32.AND UP0, UPT, UR12, 0x1, UPT ;  /* 0x000000010c00788c */ /* 0x000fd2000bf02070 */
[----:B------:R-:W-:Y:S05]  /*1b50*/  BRA.U !UP0, `(.L_x_21) ;  /* 0x00000001080c7547 */ /* 0x000fea000b800000 */
[----:B------:R-:W-:Y:S01]  /*1b60*/  UCGABAR_WAIT ;  /* 0x0000000000007dc7 */ /* 0x000fe20008000000 */
[----:B------:R-:W-:Y:S01]  /*1b70*/  CCTL.IVALL ;  /* 0x00000000ff00798f */ /* 0x000fe20002000000 */
[----:B------:R-:W-:Y:S05]  /*1b80*/  BRA `(.L_x_22) ;  /* 0x0000000000047947 */ /* 0x000fea0003800000 */
.L_x_21:
[----:B------:R-:W-:Y:S06]  /*1b90*/  BAR.SYNC.DEFER_BLOCKING 0x0 ;  /* 0x0000000000007b1d */ /* 0x000fec0000010000 */
.L_x_22:
[----:B------:R-:W-:Y:S05]  /*1ba0*/  BRA.U UP6, `(.L_x_23) ;  /* 0x0000001d06f07547 */ /* 0x000fea000b800000 */
[----:B------:R-:W1:Y:S01]  /*1bb0*/  LDCU UR27, c[0x0][0x38c] ;  /* 0x00007180ff1b77ac */ /* 0x000e620008000800 */
[----:B------:R-:W-:Y:S01]  /*1bc0*/  PLOP3.LUT P1, PT, PT, PT, UP3, 0x80, 0x8 ;  /* 0x000000000008781c */ /* 0x000fe20003f2f038 */
[----:B------:R-:W-:Y:S01]  /*1bd0*/  IMAD.MOV.U32 R12, RZ, RZ, 0x1 ;  /* 0x00000001ff0c7424 */ /* 0x000fe200078e00ff */
[----:B------:R-:W-:Y:S01]  /*1be0*/  ISETP.EQ.OR P2, PT, R0, RZ, P3 ;  /* 0x000000ff0000720c */ /* 0x000fe20001f42670 */
[----:B------:R-:W-:Y:S01]  /*1bf0*/  USHF.L.U32 UR11, UR11, 0x4, URZ ;  /* 0x000000040b0b7899 */ /* 0x000fe200080006ff */
[----:B------:R-:W-:Y:S01]  /*1c00*/  PLOP3.LUT P1, PT, P1, PT, PT, 0x8, 0x80 ;  /* 0x000000000080781c */ /* 0x000fe20000f2e170 */
[----:B------:R-:W-:Y:S01]  /*1c10*/  UISETP.NE.AND UP1, UPT, UR10, URZ, UPT ;  /* 0x000000ff0a00728c */ /* 0x000fe2000bf25270 */
[----:B------:R-:W-:Y:S01]  /*1c20*/  CS2R R10, SRZ ;  /* 0x00000000000a7805 */ /* 0x000fe2000001ff00 */
[----:B------:R-:W-:Y:S01]  /*1c30*/  IMAD.MOV.U32 R9, RZ, RZ, RZ ;  /* 0x000000ffff097224 */ /* 0x000fe200078e00ff */
[----:B------:R-:W2:Y:S01]  /*1c40*/  LDCU UR24, c[0x0][0x370] ;  /* 0x00006e00ff1877ac */ /* 0x000ea20008000800 */
[----:B------:R-:W-:Y:S01]  /*1c50*/  IMAD.MOV.U32 R8, RZ, RZ, 0x1 ;  /* 0x00000001ff087424 */ /* 0x000fe200078e00ff */
[----:B------:R-:W3:Y:S01]  /*1c60*/  LDCU.64 UR30, c[0x0][0x348] ;  /* 0x00006900ff1e77ac */ /* 0x000ee20008000a00 */
[----:B------:R-:W4:Y:S01]  /*1c70*/  LDCU UR23, c[0x0][0x374] ;  /* 0x00006e80ff1777ac */ /* 0x000f220008000800 */
[----:B-1----:R-:W-:-:S02]  /*1c80*/  UIADD3 UR4, UPT, UPT, UR27, 0x3f, URZ ;  /* 0x0000003f1b047890 */ /* 0x002fc4000fffe0ff */
[----:B------:R-:W-:Y:S02]  /*1c90*/  ULOP3.LUT UR25, UR11, 0x30, URZ, 0xe2, !UPT ;  /* 0x000000300b197892 */ /* 0x000fe4000f8ee2ff */
[----:B------:R-:W-:Y:S02]  /*1ca0*/  USHF.R.S32.HI UR29, URZ, 0x1f, UR4 ;  /* 0x0000001fff1d7899 */ /* 0x000fe40008011404 */
[----:B------:R-:W-:Y:S02]  /*1cb0*/  USEL UR39, UR26, 0x2, UP1 ;  /* 0x000000021a277887 */ /* 0x000fe40008800000 */
[----:B------:R-:W-:Y:S02]  /*1cc0*/  ULEA.HI UR29, UR29, UR4, URZ, 0x6 ;  /* 0x000000041d1d7291 */ /* 0x000fe4000f8f30ff */
[----:B------:R-:W-:Y:S02]  /*1cd0*/  UIADD3 UR4, UPT, UPT, UR27, -0x1, URZ ;  /* 0xffffffff1b047890 */ /* 0x000fe4000fffe0ff */
[----:B------:R-:W-:-:S02]  /*1ce0*/  USHF.R.S32.HI UR29, URZ, 0x6, UR29 ;  /* 0x00000006ff1d7899 */ /* 0x000fc4000801141d */
[----:B------:R-:W-:Y:S02]  /*1cf0*/  UISETP.GE.U32.AND UP2, UPT, UR4, -0x7f, UPT ;  /* 0xffffff810400788c */ /* 0x000fe4000bf46070 */
[----:B------:R-:W-:Y:S02]  /*1d00*/  UISETP.LT.U32.AND UP0, UPT, UR29, 0x1b, UPT ;  /* 0x0000001b1d00788c */ /* 0x000fe4000bf01070 */
[----:B------:R-:W-:Y:S02]  /*1d10*/  UIADD3 UR27, UPT, UPT, UR27, 0x7e, URZ ;  /* 0x0000007e1b1b7890 */ /* 0x000fe4000fffe0ff */
[----:B------:R-:W-:Y:S01]  /*1d20*/  USEL UR28, UR29, 0x1b, UP0 ;  /* 0x0000001b1d1c7887 */ /* 0x000fe20008000000 */
[----:B------:R-:W-:-:S03]  /*1d30*/  UMOV UR42, URZ ;  /* 0x000000ff002a7c82 */ /* 0x000fc60008000000 */
[----:B------:R-:W-:Y:S02]  /*1d40*/  UIADD3 UR38, UPT, UPT, UR28, -0x1, URZ ;  /* 0xffffffff1c267890 */ /* 0x000fe4000fffe0ff */
[----:B------:R-:W-:Y:S02]  /*1d50*/  @UP2 UIADD3 UR38, UPT, UPT, UR28, URZ, URZ ;  /* 0x000000ff1c262290 */ /* 0x000fe4000fffe0ff */
[----:B------:R-:W-:Y:S02]  /*1d60*/  UIADD3 UR43, UPT, UPT, UR29, -UR28, URZ ;  /* 0x8000001c1d2b7290 */ /* 0x000fe4000fffe0ff */
[----:B--234-:R-:W-:-:S12]  /*1d70*/  UIADD3 UR38, UPT, UPT, UR38, 0x1, URZ ;  /* 0x0000000126267890 */ /* 0x01cfd8000fffe0ff */
.L_x_43:
[----:B------:R-:W-:Y:S01]  /*1d80*/  UISETP.NE.AND UP0, UPT, UR54, URZ, UPT ;  /* 0x000000ff3600728c */ /* 0x000fe2000bf05270 */
[----:B------:R-:W1:Y:S08]  /*1d90*/  S2UR UR54, SR_CgaCtaId ;  /* 0x00000000003679c3 */ /* 0x000e700000008800 */
[----:B------:R-:W-:Y:S05]  /*1da0*/  BRA.U UP0, `(.L_x_24) ;  /* 0x0000000100347547 */ /* 0x000fea000b800000 */
[----:B------:R-:W2:Y:S01]  /*1db0*/  S2R R0, SR_CgaCtaId ;  /* 0x0000000000007919 */ /* 0x000ea20000008800 */
[----:B------:R-:W-:-:S04]  /*1dc0*/  MOV R2, 0x400 ;  /* 0x0000040000027802 */ /* 0x000fc80000000f00 */
[----:B--2---:R-:W-:Y:S02]  /*1dd0*/  LEA R0, R0, R2, 0x18 ;  /* 0x0000000200007211 */ /* 0x004fe400078ec0ff */
[----:B------:R-:W-:-:S03]  /*1de0*/  SHF.L.U32 R2, R8, 0x1f, RZ ;  /* 0x0000001f08027819 */ /* 0x000fc600000006ff */
[----:B------:R-:W-:-:S04]  /*1df0*/  IMAD R0, R9, 0x8, R0 ;  /* 0x0000000809007824 */ /* 0x000fc800078e0200 */
[----:B------:R-:W2:Y:S02]  /*1e00*/  SYNCS.PHASECHK.TRANS64.TRYWAIT P0, [R0+URZ+0x240], R2 ;  /* 0x00024002000075a7 */ /* 0x000ea400080011ff */
[----:B--2---:R-:W-:Y:S05]  /*1e10*/  @!P0 BRA `(.L_x_25) ;  /* 0x0000005800948947 */ /* 0x004fea0003800000 */
.L_x_126:
[----:B------:R-:W-:Y:S01]  /*1e20*/  VIADD R9, R9, 0x1 ;  /* 0x0000000109097836 */ /* 0x000fe20000000000 */
[----:B------:R2:W-:Y:S04]  /*1e30*/  SYNCS.ARRIVE.TRANS64.A1T0 RZ, [R0+URZ+0x230], RZ ;  /* 0x000230ff00ff79a7 */ /* 0x0005e800081000ff */
[----:B------:R-:W-:-:S04]  /*1e40*/  ISETP.NE.AND P0, PT, R9, 0x2, PT ;  /* 0x000000020900780c */ /* 0x000fc80003f05270 */
[----:B------:R-:W-:Y:S02]  /*1e50*/  SEL R9, R9, RZ, P0 ;  /* 0x000000ff09097207 */ /* 0x000fe40000000000 */
[----:B--2---:R-:W-:-:S04]  /*1e60*/  SEL R0, RZ, 0x1, P0 ;  /* 0x00000001ff007807 */ /* 0x004fc80000000000 */
[----:B------:R-:W-:-:S07]  /*1e70*/  LOP3.LUT R8, R8, R0, RZ, 0x3c, !PT ;  /* 0x0000000008087212 */ /* 0x000fce00078e3cff */
.L_x_24:
[----:B------:R-:W-:Y:S01]  /*1e80*/  UMOV UR26, 0x400 ;  /* 0x00000400001a7882 */ /* 0x000fe20000000000 */
[----:B------:R-:W-:Y:S01]  /*1e90*/  SHF.L.U32 R0, R12, 0x1f, RZ ;  /* 0x0000001f0c007819 */ /* 0x000fe200000006ff */
[----:B-1----:R-:W-:Y:S02]  /*1ea0*/  ULEA UR26, UR54, UR26, 0x18 ;  /* 0x0000001a361a7291 */ /* 0x002fe4000f8ec0ff */
[----:B------:R-:W-:Y:S02]  /*1eb0*/  UISETP.GE.U32.AND UP0, UPT, UR27, 0x7f, UPT ;  /* 0x0000007f1b00788c */ /* 0x000fe4000bf06070 */
[----:B------:R-:W-:Y:S02]  /*1ec0*/  ULEA UR4, UR42, UR26, 0x3 ;  /* 0x0000001a2a047291 */ /* 0x000fe4000f8e18ff */
[----:B------:R-:W-:Y:S02]  /*1ed0*/  ULEA UR11, UR51, UR22, 0x2 ;  /* 0x00000016330b7291 */ /* 0x000fe4000f8e10ff */
[----:B------:R-:W-:-:S02]  /*1ee0*/  ULEA UR35, UR50, UR25, 0x6 ;  /* 0x0000001932237291 */ /* 0x000fc4000f8e30ff */
[----:B------:R-:W-:Y:S01]  /*1ef0*/  USHF.L.U32 UR11, UR11, 0x4, URZ ;  /* 0x000000040b0b7899 */ /* 0x000fe200080006ff */
[----:B------:R-:W-:Y:S02]  /*1f00*/  UMOV UR6, URZ ;  /* 0x000000ff00067c82 */ /* 0x000fe40008000000 */
[----:B------:R1:W2:Y:S01]  /*1f10*/  SYNCS.PHASECHK.TRANS64.TRYWAIT P0, [UR4+0xd8], R0 ;  /* 0x0000d800ff0075a7 */ /* 0x0002a20008001104 */
[----:B------:R-:W-:Y:S08]  /*1f20*/  BRA.U !UP0, `(.L_x_26) ;  /* 0x0000000108c47547 */ /* 0x000ff0000b800000 */
[----:B------:R-:W-:Y:S01]  /*1f30*/  UMOV UR4, URZ ;  /* 0x000000ff00047c82 */ /* 0x000fe20008000000 */
[----:B------:R-:W-:-:S05]  /*1f40*/  UMOV UR20, UR42 ;  /* 0x0000002a00147c82 */ /* 0x000fca0008000000 */
.L_x_32:
[----:B------:R-:W-:Y:S01]  /*1f50*/  ULEA UR33, UR20, UR26, 0x3 ;  /* 0x0000001a14217291 */ /* 0x000fe2000f8e18ff */
[----:B--2---:R-:W-:Y:S01]  /*1f60*/  @!P3 MOV R2, 0x2000 ;  /* 0x000020000002b802 */ /* 0x004fe20000000f00 */
[----:B--2-4-:R-:W-:Y:S10]  /*1f70*/  @P0 BRA `(.L_x_27) ;  /* 0x00000000000c0947 */ /* 0x014ff40003800000 */
[----:B------:R-:W-:-:S04]  /*1f80*/  SHF.L.U32 R3, R12, 0x1f, RZ ;  /* 0x0000001f0c037819 */ /* 0x000fc800000006ff */
[----:B------:R-:W2:Y:S02]  /*1f90*/  SYNCS.PHASECHK.TRANS64.TRYWAIT P0, [UR33+0xd8], R3 ;  /* 0x0000d803ff0075a7 */ /* 0x000ea40008001121 */
[----:B--2---:R-:W-:Y:S05]  /*1fa0*/  @!P0 BRA `(.L_x_28) ;  /* 0x0000005800448947 */ /* 0x004fea0003800000 */
.L_x_27:
[----:B------:R2:W-:Y:S01]  /*1fb0*/  @!P3 SYNCS.ARRIVE.TRANS64 RZ, [UR33], R2 ;  /* 0x00000002ffffb9a7 */ /* 0x0005e20008000021 */
[----:B------:R-:W-:-:S04]  /*1fc0*/  ULOP3.LUT UR5, UR39, 0x2, URZ, 0xfc, !UPT ;  /* 0x0000000227057892 */ /* 0x000fc8000f8efcff */
[----:B------:R-:W-:-:S09]  /*1fd0*/  UISETP.NE.AND UP0, UPT, UR5, 0x2, UPT ;  /* 0x000000020500788c */ /* 0x000fd2000bf05270 */
[----:B------:R-:W-:Y:S05]  /*1fe0*/  BRA.U UP0, `(.L_x_29) ;  /* 0x0000000100047547 */ /* 0x000fea000b800000 */
[----:B------:R-:W-:Y:S05]  /*1ff0*/  BPT.TRAP 0x1 ;  /* 0x000000040000795c */ /* 0x000fea0000300000 */
.L_x_29:
[----:B------:R-:W-:Y:S04]  /*2000*/  BSSY.RECONVERGENT B0, `(.L_x_30) ;  /* 0x0000003000007945 */ /* 0x000fe80003800200 */
[----:B------:R-:W-:Y:S05]  /*2010*/  @P2 BRA `(.L_x_31) ;  /* 0x0000000000042947 */ /* 0x000fea0003800000 */
[----:B------:R-:W-:Y:S05]  /*2020*/  BPT.TRAP 0x1 ;  /* 0x000000040000795c */ /* 0x000fea0000300000 */
.L_x_31:
[----:B------:R-:W-:Y:S05]  /*2030*/  BSYNC.RECONVERGENT B0 ;  /* 0x0000000000007941 */ /* 0x000fea0003800200 */
.L_x_30:
[----:B------:R-:W-:Y:S02]  /*2040*/  UIADD3 UR42, UPT, UPT, UR20, 0x1, URZ ;  /* 0x00000001142a7890 */ /* 0x000fe4000fffe0ff */
[----:B------:R-:W-:Y:S02]  /*2050*/  USHF.L.U32 UR8, UR20, 0xc, URZ ;  /* 0x0000000c14087899 */ /* 0x000fe400080006ff */
[----:B------:R-:W-:Y:S02]  /*2060*/  UISETP.NE.AND UP0, UPT, UR42, 0x1b, UPT ;  /* 0x0000001b2a00788c */ /* 0x000fe4000bf05270 */
[----:B------:R-:W-:Y:S02]  /*2070*/  UIADD3 UR44, UP1, UPT, UR30, 0x80, URZ ;  /* 0x000000801e2c7890 */ /* 0x000fe4000ff3e0ff */
[----:B------:R-:W-:Y:S02]  /*2080*/  USEL UR6, URZ, 0x1, UP0 ;  /* 0x00000001ff067887 */ /* 0x000fe40008000000 */
[----:B------:R-:W-:-:S02]  /*2090*/  USEL UR42, UR42, URZ, UP0 ;  /* 0x000000ff2a2a7287 */ /* 0x000fc40008000000 */
[----:B------:R-:W-:Y:S02]  /*20a0*/  ULOP3.LUT UR32, UR21, UR8, URZ, 0xfc, !UPT ;  /* 0x0000000815207292 */ /* 0x000fe4000f8efcff */
[----:B------:R-:W-:Y:S01]  /*20b0*/  ULEA UR5, UR42, UR26, 0x3 ;  /* 0x0000001a2a057291 */ /* 0x000fe2000f8e18ff */
[----:B------:R-:W-:Y:S01]  /*20c0*/  LOP3.LUT R12, R12, UR6, RZ, 0x3c, !PT ;  /* 0x000000060c0c7c12 */ /* 0x000fe2000f8e3cff */
[----:B------:R-:W-:Y:S02]  /*20d0*/  UIADD3 UR18, UP0, UPT, UR30, 0x180, URZ ;  /* 0x000001801e127890 */ /* 0x000fe4000ff1e0ff */
[----:B------:R-:W-:Y:S01]  /*20e0*/  ULOP3.LUT UR8, UR15, UR8, URZ, 0xfc, !UPT ;  /* 0x000000080f087292 */ /* 0x000fe2000f8efcff */
[----:B-1----:R-:W-:Y:S01]  /*20f0*/  SHF.L.U32 R0, R12, 0x1f, RZ ;  /* 0x0000001f0c007819 */ /* 0x002fe200000006ff */
[----:B------:R-:W-:Y:S02]  /*2100*/  USHF.L.U32 UR34, UR4, 0x6, URZ ;  /* 0x0000000604227899 */ /* 0x000fe400080006ff */
[----:B------:R-:W-:Y:S01]  /*2110*/  UIADD3.X UR45, UPT, UPT, URZ, UR31, URZ, UP1, !UPT ;  /* 0x0000001fff2d7290 */ /* 0x000fe20008ffe4ff */
[----:B------:R3:W4:Y:S01]  /*2120*/  SYNCS.PHASECHK.TRANS64.TRYWAIT P0, [UR5+0xd8], R0 ;  /* 0x0000d800ff0075a7 */ /* 0x0007220008001105 */
[----:B------:R-:W-:-:S02]  /*2130*/  UIADD3 UR32, UPT, UPT, UR26, 0x2600, UR32 ;  /* 0x000026001a207890 */ /* 0x000fc4000fffe020 */
[----:B------:R-:W-:Y:S02]  /*2140*/  UPRMT UR7, URZ, 0x5410, UR14 ;  /* 0x00005410ff077896 */ /* 0x000fe4000800000e */
[----:B------:R-:W-:Y:S02]  /*2150*/  UIADD3 UR8, UPT, UPT, UR26, 0x1d600, UR8 ;  /* 0x0001d6001a087890 */ /* 0x000fe4000fffe008 */
[----:B------:R-:W-:Y:S02]  /*2160*/  UIADD3.X UR19, UPT, UPT, URZ, UR31, URZ, UP0, !UPT ;  /* 0x0000001fff137290 */ /* 0x000fe400087fe4ff */
[----:B------:R-:W-:Y:S01]  /*2170*/  UPRMT UR5, URZ, 0x5410, UR13 ;  /* 0x00005410ff057896 */ /* 0x000fe2000800000d */
[----:B------:R-:W-:Y:S01]  /*2180*/  UMOV UR16, 0x0 ;  /* 0x0000000000107882 */ /* 0x000fe20000000000 */
[----:B------:R-:W-:Y:S01]  /*2190*/  UMOV UR17, 0x10000000 ;  /* 0x1000000000117882 */ /* 0x000fe20000000000 */
[----:B------:R-:W-:Y:S01]  /*21a0*/  UMOV UR12, UR36 ;  /* 0x00000024000c7c82 */ /* 0x000fe20008000000 */
[----:B------:R-:W-:Y:S01]  /*21b0*/  UMOV UR9, UR33 ;  /* 0x0000002100097c82 */ /* 0x000fe20008000000 */
[----:B------:R-:W-:Y:S01]  /*21c0*/  UMOV UR10, UR34 ;  /* 0x00000022000a7c82 */ /* 0x000fe20008000000 */
[----:B------:R3:W-:Y:S01]  /*21d0*/  UTMALDG.3D.MULTICAST [UR32], [UR44], UR7, desc[UR16] ;  /* 0x000010202c0073b4 */ /* 0x0007e20008011807 */
[----:B------:R-:W-:Y:S01]  /*21e0*/  UIADD3 UR4, UPT, UPT, UR4, 0x1, URZ ;  /* 0x0000000104047890 */ /* 0x000fe2000fffe0ff */
[----:B------:R-:W-:Y:S01]  /*21f0*/  UMOV UR6, UR38 ;  /* 0x0000002600067c82 */ /* 0x000fe20008000000 */
[----:B------:R-:W-:-:S02]  /*2200*/  UMOV UR20, UR42 ;  /* 0x0000002a00147c82 */ /* 0x000fc40008000000 */
[----:B------:R-:W-:Y:S01]  /*2210*/  UISETP.NE.AND UP0, UPT, UR4, UR38, UPT ;  /* 0x000000260400728c */ /* 0x000fe2000bf05270 */
[----:B------:R3:W-:Y:S08]  /*2220*/  UTMALDG.3D.MULTICAST [UR8], [UR18], UR5, desc[UR16] ;  /* 0x00001008120073b4 */ /* 0x0007f00008011805 */
[----:B---3--:R-:W-:Y:S05]  /*2230*/  BRA.U UP0, `(.L_x_32) ;  /* 0xfffffffd00447547 */ /* 0x008fea000b83ffff */
.L_x_26:
[----:B------:R-:W-:Y:S01]  /*2240*/  ULEA UR4, UR42, UR26, 0x3 ;  /* 0x0000001a2a047291 */ /* 0x000fe2000f8e18ff */
[----:B-1----:R-:W-:Y:S01]  /*2250*/  SHF.L.U32 R0, R12, 0x1f, RZ ;  /* 0x0000001f0c007819 */ /* 0x002fe200000006ff */
[----:B------:R-:W-:Y:S01]  /*2260*/  @!P1 SYNCS.ARRIVE.TRANS64.A1T0 RZ, [UR26+0x1c8], RZ ;  /* 0x0001c8ffffff99a7 */ /* 0x000fe2000810001a */
[----:B------:R-:W-:-:S06]  /*2270*/  UISETP.GT.AND UP0, UPT, UR29, UR28, UPT ;  /* 0x0000001c1d00728c */ /* 0x000fcc000bf04270 */
[----:B--2-4-:R1:W2:Y:S03]  /*2280*/  SYNCS.PHASECHK.TRANS64.TRYWAIT P0, [UR4+0xd8], R0 ;  /* 0x0000d800ff0075a7 */ /* 0x0142a60008001104 */
[----:B------:R-:W-:Y:S05]  /*2290*/  BRA.U !UP0, `(.L_x_33) ;  /* 0x0000000108c87547 */ /* 0x000fea000b800000 */
[----:B------:R-:W-:Y:S01]  /*22a0*/  UIADD3 UR5, UPT, UPT, UR43, UR6, URZ ;  /* 0x000000062b057290 */ /* 0x000fe2000fffe0ff */
[----:B------:R-:W-:-:S11]  /*22b0*/  UMOV UR34, UR42 ;  /* 0x0000002a00227c82 */ /* 0x000fd60008000000 */
.L_x_39:
[----:B------:R-:W-:Y:S01]  /*22c0*/  ULEA UR17, UR34, UR26, 0x3 ;  /* 0x0000001a22117291 */ /* 0x000fe2000f8e18ff */
[----:B--2---:R-:W-:Y:S01]  /*22d0*/  @!P3 MOV R2, 0x2000 ;  /* 0x000020000002b802 */ /* 0x004fe20000000f00 */
[----:B--2-4-:R-:W-:Y:S10]  /*22e0*/  @P0 BRA `(.L_x_34) ;  /* 0x00000000000c0947 */ /* 0x014ff40003800000 */
[----:B------:R-:W-:-:S04]  /*22f0*/  SHF.L.U32 R3, R12, 0x1f, RZ ;  /* 0x0000001f0c037819 */ /* 0x000fc800000006ff */
[----:B------:R-:W2:Y:S02]  /*2300*/  SYNCS.PHASECHK.TRANS64.TRYWAIT P0, [UR17+0xd8], R3 ;  /* 0x0000d803ff0075a7 */ /* 0x000ea40008001111 */
[----:B--2---:R-:W-:Y:S05]  /*2310*/  @!P0 BRA `(.L_x_35) ;  /* 0x0000005400808947 */ /* 0x004fea0003800000 */
.L_x_34:
[----:B------:R2:W-:Y:S01]  /*2320*/  @!P3 SYNCS.ARRIVE.TRANS64 RZ, [UR17], R2 ;  /* 0x00000002ffffb9a7 */ /* 0x0005e20008000011 */
[----:B------:R-:W-:-:S04]  /*2330*/  ULOP3.LUT UR4, UR39, 0x2, URZ, 0xfc, !UPT ;  /* 0x0000000227047892 */ /* 0x000fc8000f8efcff */
[----:B------:R-:W-:-:S09]  /*2340*/  UISETP.NE.AND UP0, UPT, UR4, 0x2, UPT ;  /* 0x000000020400788c */ /* 0x000fd2000bf05270 */
[----:B------:R-:W-:Y:S05]  /*2350*/  BRA.U UP0, `(.L_x_36) ;  /* 0x0000000100047547 */ /* 0x000fea000b800000 */
[----:B------:R-:W-:Y:S05]  /*2360*/  BPT.TRAP 0x1 ;  /* 0x000000040000795c */ /* 0x000fea0000300000 */
.L_x_36:
[----:B------:R-:W-:Y:S04]  /*2370*/  BSSY.RECONVERGENT B0, `(.L_x_37) ;  /* 0x0000003000007945 */ /* 0x000fe80003800200 */
[----:B------:R-:W-:Y:S05]  /*2380*/  @P2 BRA `(.L_x_38) ;  /* 0x0000000000042947 */ /* 0x000fea0003800000 */
[----:B------:R-:W-:Y:S05]  /*2390*/  BPT.TRAP 0x1 ;  /* 0x000000040000795c */ /* 0x000fea0000300000 */
.L_x_38:
[----:B------:R-:W-:Y:S05]  /*23a0*/  BSYNC.RECONVERGENT B0 ;  /* 0x0000000000007941 */ /* 0x000fea0003800200 */
.L_x_37:
        /* <DEDUP_REMOVED lines=13> */
[----:B------:R-:W-:Y:S01]  /*2480*/  UIADD3 UR16, UPT, UPT, UR26, 0x2600, UR16 ;  /* 0x000026001a107890 */ /* 0x000fe2000fffe010 */
[----:B------:R3:W4:Y:S01]  /*2490*/  SYNCS.PHASECHK.TRANS64.TRYWAIT P0, [UR4+0xd8], R0 ;  /* 0x0000d800ff0075a7 */ /* 0x0007220008001104 */
[----:B------:R-:W-:-:S02]  /*24a0*/  UIADD3.X UR47, UPT, UPT, URZ, UR31, URZ, UP1, !UPT ;  /* 0x0000001fff2f7290 */ /* 0x000fc40008ffe4ff */
[----:B------:R-:W-:Y:S02]  /*24b0*/  UPRMT UR7, URZ, 0x5410, UR14 ;  /* 0x00005410ff077896 */ /* 0x000fe4000800000e */
[----:B------:R-:W-:Y:S02]  /*24c0*/  UIADD3 UR8, UPT, UPT, UR26, 0x1d600, UR8 ;  /* 0x0001d6001a087890 */ /* 0x000fe4000fffe008 */
[----:B------:R-:W-:Y:S02]  /*24d0*/  UPRMT UR4, URZ, 0x5410, UR13 ;  /* 0x00005410ff047896 */ /* 0x000fe4000800000d */
[----:B------:R-:W-:Y:S01]  /*24e0*/  UIADD3.X UR45, UPT, UPT, URZ, UR31, URZ, UP0, !UPT ;  /* 0x0000001fff2d7290 */ /* 0x000fe200087fe4ff */
[----:B------:R-:W-:Y:S01]  /*24f0*/  UMOV UR32, 0x0 ;  /* 0x0000000000207882 */ /* 0x000fe20000000000 */
[----:B------:R-:W-:Y:S01]  /*2500*/  UMOV UR33, 0x10000000 ;  /* 0x1000000000217882 */ /* 0x000fe20000000000 */
[----:B------:R-:W-:Y:S01]  /*2510*/  UMOV UR19, UR35 ;  /* 0x0000002300137c82 */ /* 0x000fe20008000000 */
[----:B------:R-:W-:Y:S01]  /*2520*/  UMOV UR20, UR36 ;  /* 0x0000002400147c82 */ /* 0x000fe20008000000 */
[----:B------:R-:W-:Y:S01]  /*2530*/  UMOV UR12, UR36 ;  /* 0x00000024000c7c82 */ /* 0x000fe20008000000 */
[----:B------:R-:W-:Y:S01]  /*2540*/  UMOV UR9, UR17 ;  /* 0x0000001100097c82 */ /* 0x000fe20008000000 */
[----:B------:R-:W-:Y:S01]  /*2550*/  UMOV UR10, UR18 ;  /* 0x00000012000a7c82 */ /* 0x000fe20008000000 */
[----:B------:R3:W-:Y:S01]  /*2560*/  UTMALDG.3D.MULTICAST [UR16], [UR46], UR7, desc[UR32] ;  /* 0x000020102e0073b4 */ /* 0x0007e20008011807 */
[----:B------:R-:W-:Y:S01]  /*2570*/  UIADD3 UR6, UPT, UPT, UR6, 0x1, URZ ;  /* 0x0000000106067890 */ /* 0x000fe2000fffe0ff */
[----:B------:R-:W-:-:S03]  /*2580*/  UMOV UR34, UR42 ;  /* 0x0000002a00227c82 */ /* 0x000fc60008000000 */
[----:B------:R-:W-:Y:S01]  /*2590*/  UISETP.NE.AND UP0, UPT, UR6, UR5, UPT ;  /* 0x000000050600728c */ /* 0x000fe2000bf05270 */
[----:B------:R3:W-:Y:S08]  /*25a0*/  UTMALDG.3D.MULTICAST [UR8], [UR44], UR4, desc[UR32] ;  /* 0x000020082c0073b4 */ /* 0x0007f00008011804 */
[----:B---3--:R-:W-:Y:S05]  /*25b0*/  BRA.U UP0, `(.L_x_39) ;  /* 0xfffffffd00407547 */ /* 0x008fea000b83ffff */
.L_x_33:
[C---:B------:R-:W-:Y:S01]  /*25c0*/  LEA R3, R11.reuse, UR26, 0x3 ;  /* 0x0000001a0b037c11 */ /* 0x040fe2000f8e18ff */
[----:B------:R-:W-:Y:S01]  /*25d0*/  NOP ;  /* 0x0000000000007918 */ /* 0x000fe20000000000 */
[----:B-1----:R-:W-:Y:S02]  /*25e0*/  SHF.L.U32 R0, R10, 0x1f, RZ ;  /* 0x0000001f0a007819 */ /* 0x002fe400000006ff */
[----:B------:R-:W-:Y:S02]  /*25f0*/  LEA R4, R11, UR26, 0x4 ;  /* 0x0000001a0b047c11 */ /* 0x000fe4000f8e20ff */
[----:B--2-4-:R-:W1:Y:S02]  /*2600*/  SYNCS.PHASECHK.TRANS64.TRYWAIT P0, [R3+URZ+0x1d0], R0 ;  /* 0x0001d000030075a7 */ /* 0x014e6400080011ff */
[----:B-1----:R-:W-:Y:S05]  /*2610*/  @!P0 BRA `(.L_x_40) ;  /* 0x0000005000d88947 */ /* 0x002fea0003800000 */
.L_x_129:
[----:B------:R-:W2:Y:S01]  /*2620*/  LDS.128 R4, [R4+0x260] ;  /* 0x0002600004047984 */ /* 0x000ea20000000c00 */
[----:B------:R-:W-:Y:S01]  /*2630*/  UISETP.GE.AND UP0, UPT, UR37, 0x1, UPT ;  /* 0x000000012500788c */ /* 0x000fe2000bf06270 */
[----:B------:R-:W-:Y:S01]  /*2640*/  @!PT LDS RZ, [RZ] ;  /* 0x00000000fffff984 */ /* 0x000fe20000000800 */
[----:B------:R-:W-:Y:S01]  /*2650*/  @!PT LDS RZ, [RZ] ;  /* 0x00000000fffff984 */ /* 0x000fe20000000800 */
[----:B------:R-:W-:Y:S01]  /*2660*/  @!PT LDS RZ, [RZ] ;  /* 0x00000000fffff984 */ /* 0x000fe20000000800 */
[----:B------:R-:W-:Y:S01]  /*2670*/  @!PT LDS RZ, [RZ] ;  /* 0x00000000fffff984 */ /* 0x000fe20000000800 */
[----:B------:R3:W-:Y:S06]  /*2680*/  MEMBAR.ALL.CTA ;  /* 0x0000000000007992 */ /* 0x0007ec0000008000 */
[----:B---3--:R-:W3:Y:S01]  /*2690*/  FENCE.VIEW.ASYNC.S ;  /* 0x00000000000073c6 */ /* 0x008ee20000000000 */
[----:B--2---:R-:W-:-:S13]  /*26a0*/  LOP3.LUT P0, RZ, R6, 0x1, RZ, 0xc0, !PT ;  /* 0x0000000106ff7812 */ /* 0x004fda000780c0ff */
[----:B---3--:R-:W-:Y:S01]  /*26b0*/  VOTEU.ANY UP1, P0 ;  /* 0x0000000000ff7886 */ /* 0x008fe20000020100 */
[----:B------:R-:W-:-:S13]  /*26c0*/  PLOP3.LUT P0, PT, PT, PT, UP1, 0x80, 0x8 ;  /* 0x000000000008781c */ /* 0x000fda0003f0f018 */
[----:B-1----:R-:W-:Y:S02]  /*26d0*/  @P0 LOP3.LUT R0, R5, 0xffff, RZ, 0xc0, !PT ;  /* 0x0000ffff05000812 */ /* 0x002fe400078ec0ff */
[----:B------:R-:W-:Y:S02]  /*26e0*/  @P0 MOV R2, R4 ;  /* 0x0000000400020202 */ /* 0x000fe40000000f00 */
[----:B------:R-:W-:Y:S01]  /*26f0*/  @P0 R2UR UR5, R0 ;  /* 0x00000000000502ca */ /* 0x000fe200000e0000 */
[----:B------:R-:W-:Y:S01]  /*2700*/  VIADD R0, R3, 0x1e0 ;  /* 0x000001e003007836 */ /* 0x000fe20000000000 */
[----:B------:R-:W-:Y:S02]  /*2710*/  @P0 SHF.R.U32.HI R4, RZ, 0x10, R5 ;  /* 0x00000010ff040819 */ /* 0x000fe40000011605 */
[----:B------:R-:W-:Y:S02]  /*2720*/  @P0 R2UR UR6, R2 ;  /* 0x00000000020602ca */ /* 0x000fe400000e0000 */
[----:B------:R-:W-:-:S02]  /*2730*/  PRMT R0, RZ, 0x654, R0 ;  /* 0x00000654ff007816 */ /* 0x000fc40000000000 */
[----:B------:R-:W-:Y:S02]  /*2740*/  @P0 R2UR UR4, R4 ;  /* 0x00000000040402ca */ /* 0x000fe400000e0000 */
[----:B------:R1:W-:Y:S03]  /*2750*/  SYNCS.ARRIVE.TRANS64.RED.A1T0 RZ, [R0+URZ], RZ ;  /* 0x000000ff00ff79a7 */ /* 0x0003e600081004ff */
[----:B------:R-:W-:-:S04]  /*2760*/  @UP1 UMOV UR40, UR5 ;  /* 0x0000000500281c82 */ /* 0x000fc80008000000 */
[----:B------:R-:W-:-:S04]  /*2770*/  @UP1 UMOV UR41, UR6 ;  /* 0x0000000600291c82 */ /* 0x000fc80008000000 */
[----:B------:R-:W-:Y:S01]  /*2780*/  @UP1 UMOV UR36, UR4 ;  /* 0x0000000400241c82 */ /* 0x000fe20008000000 */
[----:B------:R-:W-:Y:S05]  /*2790*/  BRA.U !UP0, `(.L_x_41) ;  /* 0x0000000108b87547 */ /* 0x000fea000b800000 */
[----:B------:R-:W2:Y:S01]  /*27a0*/  LDCU.128 UR4, c[0x0][0xb10] ;  /* 0x00016200ff0477ac */ /* 0x000ea20008000c00 */
[----:B------:R-:W3:Y:S01]  /*27b0*/  LDCU UR10, c[0x0][0xb20] ;  /* 0x00016400ff0a77ac */ /* 0x000ee20008000800 */
[----:B------:R-:W4:Y:S01]  /*27c0*/  LDCU UR11, c[0x0][0xb0c] ;  /* 0x00016180ff0b77ac */ /* 0x000f220008000800 */
[----:B------:R-:W1:Y:S01]  /*27d0*/  LDCU.64 UR8, c[0x0][0xb28] ;  /* 0x00016500ff0877ac */ /* 0x000e620008000a00 */
[----:B------:R-:W-:Y:S02]  /*27e0*/  UISETP.NE.AND UP3, UPT, UR37, 0x1, UPT ;  /* 0x000000012500788c */ /* 0x000fe4000bf65270 */
[----:B--2---:R-:W-:Y:S02]  /*27f0*/  UIMAD.WIDE.U32 UR32, UR23, UR7, URZ ;  /* 0x00000007172072a5 */ /* 0x004fe4000f8e00ff */
[----:B------:R-:W-:Y:S02]  /*2800*/  UIMAD.WIDE.U32 UR16, UR40, UR7, URZ ;  /* 0x00000007281072a5 */ /* 0x000fe4000f8e00ff */
[----:B------:R-:W-:-:S02]  /*2810*/  UIMAD.WIDE.U32 UR18, UR24, UR4, URZ ;  /* 0x00000004181272a5 */ /* 0x000fc4000f8e00ff */
[----:B------:R-:W-:Y:S01]  /*2820*/  UISETP.NE.AND UP0, UPT, UR6, 0x1, UPT ;  /* 0x000000010600788c */ /* 0x000fe2000bf05270 */
[----:B------:R-:W-:Y:S01]  /*2830*/  UMOV UR7, UR33 ;  /* 0x0000002100077c82 */ /* 0x000fe20008000000 */
[----:B----4-:R-:W-:Y:S02]  /*2840*/  UISETP.NE.AND UP2, UPT, UR11, 0x1, UPT ;  /* 0x000000010b00788c */ /* 0x010fe4000bf45270 */
[----:B---3--:R-:W-:Y:S02]  /*2850*/  USHF.R.U32.HI UR7, URZ, UR10, UR7 ;  /* 0x0000000aff077299 */ /* 0x008fe40008011607 */
[----:B------:R-:W-:Y:S02]  /*2860*/  USHF.R.U32.HI UR12, URZ, UR5, UR19 ;  /* 0x00000005ff0c7299 */ /* 0x000fe40008011613 */
[----:B------:R-:W-:Y:S02]  /*2870*/  USEL UR7, UR23, UR7, !UP0 ;  /* 0x0000000717077287 */ /* 0x000fe4000c000000 */
[----:B------:R-:W-:-:S02]  /*2880*/  USEL UR12, UR24, UR12, !UP2 ;  /* 0x0000000c180c7287 */ /* 0x000fc4000d000000 */
[----:B-1----:R-:W-:Y:S02]  /*2890*/  UIMAD.WIDE.U32 UR32, UR7, UR8, URZ ;  /* 0x00000008072072a5 */ /* 0x002fe4000f8e00ff */
        /* <DEDUP_REMOVED lines=30> */
.L_x_41:
[----:B------:R-:W2:Y:S02]  /*2a80*/  LDCU UR4, c[0x0][0xb30] ;  /* 0x00016600ff0477ac */ /* 0x000ea40008000800 */
[----:B--2---:R-:W-:-:S09]  /*2a90*/  UISETP.NE.AND UP0, UPT, UR4, 0x1, UPT ;  /* 0x000000010400788c */ /* 0x004fd2000bf05270 */
[----:B------:R-:W-:Y:S05]  /*2aa0*/  BRA.U UP0, `(.L_x_42) ;  /* 0x0000000100407547 */ /* 0x000fea000b800000 */
[----:B------:R-:W2:Y:S01]  /*2ab0*/  LDCU.128 UR4, c[0x0][0xb10] ;  /* 0x00016200ff0477ac */ /* 0x000ea20008000c00 */
[----:B------:R-:W3:Y:S01]  /*2ac0*/  LDCU UR9, c[0x0][0xb0c] ;  /* 0x00016180ff0977ac */ /* 0x000ee20008000800 */
[----:B------:R-:W4:Y:S01]  /*2ad0*/  LDCU UR8, c[0x0][0xb20] ;  /* 0x00016400ff0877ac */ /* 0x000f220008000800 */
[----:B--2---:R-:W-:Y:S02]  /*2ae0*/  UIMAD.WIDE.U32 UR16, UR41, UR4, URZ ;  /* 0x00000004291072a5 */ /* 0x004fe4000f8e00ff */
[----:B------:R-:W-:Y:S02]  /*2af0*/  UIMAD.WIDE.U32 UR10, UR40, UR7, URZ ;  /* 0x00000007280a72a5 */ /* 0x000fe4000f8e00ff */
[----:B---3--:R-:W-:Y:S02]  /*2b00*/  UISETP.NE.AND UP2, UPT, UR9, 0x1, UPT ;  /* 0x000000010900788c */ /* 0x008fe4000bf45270 */
[----:B------:R-:W-:Y:S01]  /*2b10*/  UISETP.NE.AND UP0, UPT, UR6, 0x1, UPT ;  /* 0x000000010600788c */ /* 0x000fe2000bf05270 */
[----:B------:R-:W-:Y:S01]  /*2b20*/  UMOV UR7, UR17 ;  /* 0x0000001100077c82 */ /* 0x000fe20008000000 */
[----:B----4-:R-:W-:-:S02]  /*2b30*/  USHF.R.U32.HI UR8, URZ, UR8, UR11 ;  /* 0x00000008ff087299 */ /* 0x010fc4000801160b */
[----:B------:R-:W-:Y:S02]  /*2b40*/  USHF.R.U32.HI UR5, URZ, UR5, UR7 ;  /* 0x00000005ff057299 */ /* 0x000fe40008011607 */
[----:B------:R-:W-:Y:S02]  /*2b50*/  USEL UR8, UR40, UR8, !UP0 ;  /* 0x0000000828087287 */ /* 0x000fe4000c000000 */
[----:B------:R-:W-:-:S04]  /*2b60*/  USEL UR5, UR41, UR5, !UP2 ;  /* 0x0000000529057287 */ /* 0x000fc8000d000000 */
[----:B------:R-:W-:Y:S02]  /*2b70*/  UIADD3 UR4, UPT, UPT, UR5, -UR8, URZ ;  /* 0x8000000805047290 */ /* 0x000fe4000fffe0ff */
[----:B------:R-:W-:Y:S02]  /*2b80*/  UIADD3 UR5, UPT, UPT, -UR5, UR8, URZ ;  /* 0x0000000805057290 */ /* 0x000fe4000fffe1ff */
[----:B------:R-:W-:Y:S02]  /*2b90*/  UIMAD UR40, UR4, UR6, UR40 ;  /* 0x00000006042872a4 */ /* 0x000fe4000f8e0228 */
[----:B------:R-:W-:-:S12]  /*2ba0*/  UIMAD UR41, UR5, UR9, UR41 ;  /* 0x00000009052972a4 */ /* 0x000fd8000f8e0229 */
.L_x_42:
[----:B------:R-:W-:Y:S01]  /*2bb0*/  VIADD R11, R11, 0x1 ;  /* 0x000000010b0b7836 */ /* 0x000fe20000000000 */
[----:B------:R-:W-:Y:S01]  /*2bc0*/  PLOP3.LUT P1, PT, PT, PT, PT, 0x80, 0x8 ;  /* 0x000000000008781c */ /* 0x000fe20003f2f070 */
[----:B------:R-:W-:Y:S02]  /*2bd0*/  UIADD3 UR50, UPT, UPT, UR41, UR49, URZ ;  /* 0x0000003129327290 */ /* 0x000fe4000fffe0ff */
[----:B------:R-:W-:Y:S01]  /*2be0*/  UIADD3 UR51, UPT, UPT, UR40, UR48, URZ ;  /* 0x0000003028337290 */ /* 0x000fe2000fffe0ff */
[----:B------:R-:W-:-:S04]  /*2bf0*/  ISETP.NE.AND P0, PT, R11, 0x2, PT ;  /* 0x000000020b00780c */ /* 0x000fc80003f05270 */
[----:B-1----:R-:W-:Y:S02]  /*2c00*/  SEL R0, RZ, 0x1, P0 ;  /* 0x00000001ff007807 */ /* 0x002fe40000000000 */
[----:B------:R-:W-:Y:S02]  /*2c10*/  SEL R11, R11, RZ, P0 ;  /* 0x000000ff0b0b7207 */ /* 0x000fe40000000000 */
[----:B------:R-:W-:Y:S01]  /*2c20*/  LOP3.LUT R10, R10, R0, RZ, 0x3c, !PT ;  /* 0x000000000a0a7212 */ /* 0x000fe200078e3cff */
[----:B------:R-:W-:Y:S06]  /*2c30*/  BRA.U UP1, `(.L_x_43) ;  /* 0xfffffff101507547 */ /* 0x000fec000b83ffff */
[----:B------:R-:W-:Y:S01]  /*2c40*/  UIADD3 UR26, UPT, UPT, UR26, 0xd8, URZ ;  /* 0x000000d81a1a7890 */ /* 0x000fe2000fffe0ff */
[----:B------:R-:W-:-:S03]  /*2c50*/  SHF.L.U32 R2, R12, 0x1f, RZ ;  /* 0x0000001f0c027819 */ /* 0x000fc600000006ff */
[----:B------:R-:W-:-:S09]  /*2c60*/  ULEA UR4, UR42, UR26, 0x3 ;  /* 0x0000001a2a047291 */ /* 0x000fd2000f8e18ff */
[----:B------:R-:W1:Y:S02]  /*2c70*/  SYNCS.PHASECHK.TRANS64.TRYWAIT P0, [UR4], R2 ;  /* 0x00000002ff0075a7 */ /* 0x000e640008001104 */
[----:B-1----:R-:W-:Y:S05]  /*2c80*/  @!P0 BRA `(.L_x_44) ;  /* 0x0000004c00508947 */ /* 0x002fea0003800000 */
.L_x_131:
[----:B------:R-:W-:-:S04]  /*2c90*/  UIADD3 UR5, UPT, UPT, UR42, 0x1, URZ ;  /* 0x000000012a057890 */ /* 0x000fc8000fffe0ff */
[----:B------:R-:W-:-:S04]  /*2ca0*/  UISETP.NE.AND UP0, UPT, UR5, 0x1b, UPT ;  /* 0x0000001b0500788c */ /* 0x000fc8000bf05270 */
[----:B------:R-:W-:Y:S02]  /*2cb0*/  USEL UR6, URZ, 0x1, UP0 ;  /* 0x00000001ff067887 */ /* 0x000fe40008000000 */
[----:B------:R-:W-:-:S04]  /*2cc0*/  USEL UR5, UR5, URZ, UP0 ;  /* 0x000000ff05057287 */ /* 0x000fc80008000000 */
[----:B------:R-:W-:Y:S01]  /*2cd0*/  ULEA UR4, UR5, UR26, 0x3 ;  /* 0x0000001a05047291 */ /* 0x000fe2000f8e18ff */
[----:B-1----:R-:W-:-:S04]  /*2ce0*/  LOP3.LUT R2, R12, UR6, RZ, 0x3c, !PT ;  /* 0x000000060c027c12 */ /* 0x002fc8000f8e3cff */
[----:B------:R-:W-:-:S04]  /*2cf0*/  SHF.L.U32 R3, R2, 0x1f, RZ ;  /* 0x0000001f02037819 */ /* 0x000fc800000006ff */
[----:B------:R-:W1:Y:S02]  /*2d00*/  SYNCS.PHASECHK.TRANS64.TRYWAIT P0, [UR4], R3 ;  /* 0x00000003ff0075a7 */ /* 0x000e640008001104 */
[----:B-1----:R-:W-:Y:S05]  /*2d10*/  @!P0 BRA `(.L_x_45) ;  /* 0x0000004c00448947 */ /* 0x002fea0003800000 */
.L_x_133:
[----:B------:R-:W-:-:S04]  /*2d20*/  UIADD3 UR5, UPT, UPT, UR5, 0x1, URZ ;  /* 0x0000000105057890 */ /* 0x000fc8000fffe0ff */
[----:B------:R-:W-:-:S04]  /*2d30*/  UISETP.NE.AND UP0, UPT, UR5, 0x1b, UPT ;  /* 0x0000001b0500788c */ /* 0x000fc8000bf05270 */
[----:B------:R-:W-:Y:S02]  /*2d40*/  USEL UR6, URZ, 0x1, UP0 ;  /* 0x00000001ff067887 */ /* 0x000fe40008000000 */
[----:B------:R-:W-:-:S04]  /*2d50*/  USEL UR5, UR5, URZ, UP0 ;  /* 0x000000ff05057287 */ /* 0x000fc80008000000 */
[----:B------:R-:W-:Y:S01]  /*2d60*/  ULEA UR4, UR5, UR26, 0x3 ;  /* 0x0000001a05047291 */ /* 0x000fe2000f8e18ff */
[----:B------:R-:W-:-:S04]  /*2d70*/  LOP3.LUT R2, R2, UR6, RZ, 0x3c, !PT ;  /* 0x0000000602027c12 */ /* 0x000fc8000f8e3cff */
[----:B-1----:R-:W-:-:S04]  /*2d80*/  SHF.L.U32 R3, R2, 0x1f, RZ ;  /* 0x0000001f02037819 */ /* 0x002fc800000006ff */
[----:B------:R-:W1:Y:S02]  /*2d90*/  SYNCS.PHASECHK.TRANS64.TRYWAIT P0, [UR4], R3 ;  /* 0x00000003ff0075a7 */ /* 0x000e640008001104 */
[----:B-1----:R-:W-:Y:S05]  /*2da0*/  @!P0 BRA `(.L_x_46) ;  /* 0x0000004c00388947 */ /* 0x002fea0003800000 */
.L_x_135:
        /* <DEDUP_REMOVED lines=9> */
.L_x_137:
        /* <DEDUP_REMOVED lines=9> */
.L_x_139:
        /* <DEDUP_REMOVED lines=9> */
.L_x_141:
        /* <DEDUP_REMOVED lines=9> */
.L_x_143:
        /* <DEDUP_REMOVED lines=9> */
.L_x_145:
        /* <DEDUP_REMOVED lines=9> */
.L_x_147:
        /* <DEDUP_REMOVED lines=9> */
.L_x_149:
        /* <DEDUP_REMOVED lines=9> */
.L_x_151:
        /* <DEDUP_REMOVED lines=9> */
.L_x_153:
        /* <DEDUP_REMOVED lines=9> */
.L_x_155:
        /* <DEDUP_REMOVED lines=9> */
.L_x_157:
        /* <DEDUP_REMOVED lines=9> */
.L_x_159:
        /* <DEDUP_REMOVED lines=9> */
.L_x_161:
        /* <DEDUP_REMOVED lines=9> */
.L_x_163:
        /* <DEDUP_REMOVED lines=9> */
.L_x_165:
        /* <DEDUP_REMOVED lines=9> */
.L_x_167:
        /* <DEDUP_REMOVED lines=9> */
.L_x_169:
        /* <DEDUP_REMOVED lines=9> */
.L_x_171:
        /* <DEDUP_REMOVED lines=9> */
.L_x_173:
        /* <DEDUP_REMOVED lines=9> */
.L_x_175:
        /* <DEDUP_REMOVED lines=9> */
.L_x_177:
        /* <DEDUP_REMOVED lines=9> */
.L_x_179:
        /* <DEDUP_REMOVED lines=9> */
.L_x_181:
[----:B------:R-:W-:-:S04]  /*3aa0*/  UIADD3 UR5, UPT, UPT, UR5, 0x1, URZ ;  /* 0x0000000105057890 */ /* 0x000fc8000fffe0ff */
[----:B------:R-:W-:-:S04]  /*3ab0*/  UISETP.NE.AND UP0, UPT, UR5, 0x1b, UPT ;  /* 0x0000001b0500788c */ /* 0x000fc8000bf05270 */
[----:B------:R-:W-:Y:S02]  /*3ac0*/  USEL UR4, URZ, 0x1, UP0 ;  /* 0x00000001ff047887 */ /* 0x000fe40008000000 */
[----:B------:R-:W-:-:S04]  /*3ad0*/  USEL UR5, UR5, URZ, UP0 ;  /* 0x000000ff05057287 */ /* 0x000fc80008000000 */
[----:B------:R-:W-:Y:S01]  /*3ae0*/  ULEA UR5, UR5, UR26, 0x3 ;  /* 0x0000001a05057291 */ /* 0x000fe2000f8e18ff */
[----:B------:R-:W-:-:S04]  /*3af0*/  LOP3.LUT R2, R2, UR4, RZ, 0x3c, !PT ;  /* 0x0000000402027c12 */ /* 0x000fc8000f8e3cff */
[----:B------:R-:W-:Y:S01]  /*3b00*/  SHF.L.U32 R2, R2, 0x1f, RZ ;  /* 0x0000001f02027819 */ /* 0x000fe200000006ff */
[----:B-1----:R-:W-:-:S07]  /*3b10*/  IMAD.U32 R0, RZ, RZ, UR5 ;  /* 0x00000005ff007e24 */ /* 0x002fce000f8e00ff */
.L_x_70:
[----:B-1----:R1:W2:Y:S02]  /*3b20*/  SYNCS.PHASECHK.TRANS64.TRYWAIT P0, [R0+URZ], R2 ;  /* 0x00000002000075a7 */ /* 0x0022a400080011ff */
[----:B--2---:R-:W-:Y:S05]  /*3b30*/  @!P0 NANOSLEEP.SYNCS 0x989680 ;  /* 0x009896800000895d */ /* 0x004fea0003900000 */
[----:B------:R-:W2:Y:S02]  /*3b40*/  @!P0 SYNCS.PHASECHK.TRANS64 P0, [R0+URZ], R2 ;  /* 0x00000002000085a7 */ /* 0x000ea400080010ff */
[----:B--2---:R-:W-:Y:S05]  /*3b50*/  @P0 EXIT ;  /* 0x000000000000094d */ /* 0x004fea0003800000 */
[----:B------:R-:W-:Y:S05]  /*3b60*/  BRA `(.L_x_70) ;  /* 0xfffffffc00ec7947 */ /* 0x000fea000383ffff */
.L_x_23:
[----:B------:R-:W-:-:S04]  /*3b70*/  UISETP.NE.AND UP0, UPT, UR54, URZ, UPT ;  /* 0x000000ff3600728c */ /* 0x000fc8000bf05270 */
[----:B------:R-:W-:-:S09]  /*3b80*/  UISETP.NE.OR UP0, UPT, UR10, 0x1, UP0 ;  /* 0x000000010a00788c */ /* 0x000fd20008705670 */
[----:B------:R-:W-:Y:S05]  /*3b90*/  BRA.U UP0, `(.L_x_71) ;  /* 0x0000000500487547 */ /* 0x000fea000b800000 */
[----:B------:R-:W-:Y:S01]  /*3ba0*/  ISETP.GE.U32.AND P2, PT, R0, 0x10, PT ;  /* 0x000000100000780c */ /* 0x000fe20003f46070 */
[----:B------:R-:W-:Y:S01]  /*3bb0*/  IMAD.MOV.U32 R12, RZ, RZ, 0x1 ;  /* 0x00000001ff0c7424 */ /* 0x000fe200078e00ff */
[----:B------:R-:W-:Y:S02]  /*3bc0*/  CS2R R10, SRZ ;  /* 0x00000000000a7805 */ /* 0x000fe4000001ff00 */
[----:B------:R-:W-:Y:S01]  /*3bd0*/  CS2R R8, SRZ ;  /* 0x0000000000087805 */ /* 0x000fe2000001ff00 */
[----:B------:R-:W-:Y:S01]  /*3be0*/  UMOV UR4, 0x400 ;  /* 0x0000040000047882 */ /* 0x000fe20000000000 */
[----:B------:R-:W-:Y:S01]  /*3bf0*/  UMOV UR6, URZ ;  /* 0x000000ff00067c82 */ /* 0x000fe20008000000 */
[----:B------:R-:W-:-:S12]  /*3c00*/  ULEA UR54, UR54, UR4, 0x18 ;  /* 0x0000000436367291 */ /* 0x000fd8000f8ec0ff */
.L_x_75:
[----:B------:R-:W-:Y:S02]  /*3c10*/  LEA R2, R8, UR54, 0x3 ;  /* 0x0000003608027c11 */ /* 0x000fe4000f8e18ff */
[----:B------:R-:W-:-:S03]  /*3c20*/  SHF.L.U32 R4, R9, 0x1f, RZ ;  /* 0x0000001f09047819 */ /* 0x000fc600000006ff */
[----:B------:R-:W-:Y:S01]  /*3c30*/  VIADD R5, R2, 0x240 ;  /* 0x0000024002057836 */ /* 0x000fe20000000000 */
[----:B------:R-:W1:Y:S02]  /*3c40*/  SYNCS.PHASECHK.TRANS64.TRYWAIT P0, [R2+URZ+0x230], R4 ;  /* 0x00023004020075a7 */ /* 0x000e6400080011ff */
[----:B-1----:R-:W-:Y:S05]  /*3c50*/  @!P0 BRA `(.L_x_72) ;  /* 0x0000004400cc8947 */ /* 0x002fea0003800000 */
.L_x_182:
[----:B------:R-:W-:Y:S01]  /*3c60*/  ULEA UR5, UR6, UR54, 0x3 ;  /* 0x0000003606057291 */ /* 0x000fe2000f8e18ff */
[----:B-1----:R-:W-:Y:S01]  /*3c70*/  PRMT R2, RZ, 0x654, R5 ;  /* 0x00000654ff027816 */ /* 0x002fe20000000005 */
[----:B------:R-:W-:Y:S01]  /*3c80*/  @!P2 IMAD.MOV.U32 R4, RZ, RZ, 0x10 ;  /* 0x00000010ff04a424 */ /* 0x000fe200078e00ff */
[----:B------:R-:W-:Y:S01]  /*3c90*/  SHF.L.U32 R5, R12, 0x1f, RZ ;  /* 0x0000001f0c057819 */ /* 0x000fe200000006ff */
[----:B------:R-:W-:Y:S01]  /*3ca0*/  UIADD3 UR4, UPT, UPT, UR5, 0x1d0, URZ ;  /* 0x000001d005047890 */ /* 0x000fe2000fffe0ff */
[----:B------:R1:W-:Y:S05]  /*3cb0*/  SYNCS.ARRIVE.TRANS64.RED.A1T0 RZ, [R2+URZ], RZ ;  /* 0x000000ff02ff79a7 */ /* 0x0003ea00081004ff */
[----:B------:R-:W-:Y:S01]  /*3cc0*/  IMAD.U32 R6, RZ, RZ, UR4 ;  /* 0x00000004ff067e24 */ /* 0x000fe2000f8e00ff */
[----:B------:R-:W2:Y:S04]  /*3cd0*/  SYNCS.PHASECHK.TRANS64.TRYWAIT P0, [UR5+0x1e0], R5 ;  /* 0x0001e005ff0075a7 */ /* 0x000ea80008001105 */
[----:B------:R-:W-:Y:S01]  /*3ce0*/  PRMT R6, R0, 0x654, R6 ;  /* 0x0000065400067816 */ /* 0x000fe20000000006 */
[----:B-12---:R-:W-:Y:S06]  /*3cf0*/  @!P0 BRA `(.L_x_73) ;  /* 0x0000004400b88947 */ /* 0x006fec0003800000 */
.L_x_184:
[----:B------:R-:W-:Y:S01]  /*3d00*/  ULEA UR4, UR6, UR54, 0x4 ;  /* 0x0000003606047291 */ /* 0x000fe2000f8e20ff */
[----:B------:R-:W-:Y:S01]  /*3d10*/  SEL R3, R6, R3, !P2 ;  /* 0x0000000306037207 */ /* 0x000fe20005000000 */
[----:B------:R-:W-:Y:S01]  /*3d20*/  UIADD3 UR5, UPT, UPT, UR5, 0x1d0, URZ ;  /* 0x000001d005057890 */ /* 0x000fe2000fffe0ff */
[----:B-1----:R-:W-:Y:S01]  /*3d30*/  LEA R2, R11, UR54, 0x3 ;  /* 0x000000360b027c11 */ /* 0x002fe2000f8e18ff */
[----:B------:R-:W-:Y:S01]  /*3d40*/  UIADD3 UR4, UPT, UPT, UR4, 0x260, URZ ;  /* 0x0000026004047890 */ /* 0x000fe2000fffe0ff */
[----:B------:R1:W-:Y:S01]  /*3d50*/  @!P2 SYNCS.ARRIVE.TRANS64.RED RZ, [R3+URZ], R4 ;  /* 0x0000000403ffa9a7 */ /* 0x0003e200080004ff */
[----:B------:R-:W-:Y:S01]  /*3d60*/  UIADD3 UR6, UPT, UPT, UR6, 0x1, URZ ;  /* 0x0000000106067890 */ /* 0x000fe2000fffe0ff */
[----:B------:R-:W-:-:S03]  /*3d70*/  VIADD R8, R8, 0x1 ;  /* 0x0000000108087836 */ /* 0x000fc60000000000 */
[----:B------:R-:W-:Y:S02]  /*3d80*/  UISETP.NE.AND UP0, UPT, UR6, 0x2, UPT ;  /* 0x000000020600788c */ /* 0x000fe4000bf05270 */
[----:B------:R-:W-:Y:S01]  /*3d90*/  ISETP.NE.AND P0, PT, R8, 0x2, PT ;  /* 0x000000020800780c */ /* 0x000fe20003f05270 */
[----:B------:R-:W-:Y:S06]  /*3da0*/  UGETNEXTWORKID.BROADCAST [UR4], [UR5] ;  /* 0x00000000040073ca */ /* 0x000fec0008000100 */
[----:B------:R-:W-:Y:S02]  /*3db0*/  USEL UR4, URZ, 0x1, UP0 ;  /* 0x00000001ff047887 */ /* 0x000fe40008000000 */
[----:B------:R-:W-:-:S04]  /*3dc0*/  USEL UR6, UR6, URZ, UP0 ;  /* 0x000000ff06067287 */ /* 0x000fc80008000000 */
[----:B------:R-:W-:Y:S02]  /*3dd0*/  LOP3.LUT R12, R12, UR4, RZ, 0x3c, !PT ;  /* 0x000000040c0c7c12 */ /* 0x000fe4000f8e3cff */
[----:B-1----:R-:W-:-:S04]  /*3de0*/  SHF.L.U32 R4, R10, 0x1f, RZ ;  /* 0x0000001f0a047819 */ /* 0x002fc800000006ff */
[----:B------:R-:W1:Y:S02]  /*3df0*/  SYNCS.PHASECHK.TRANS64.TRYWAIT P1, [R2+URZ+0x1d0], R4 ;  /* 0x0001d004020075a7 */ /* 0x000e6400080211ff */
[----:B-1----:R-:W-:Y:S05]  /*3e00*/  @!P1 BRA `(.L_x_74) ;  /* 0x00000044008c9947 */ /* 0x002fea0003800000 */
.L_x_185:
[C---:B-1----:R-:W-:Y:S01]  /*3e10*/  LEA R4, R11.reuse, UR54, 0x4 ;  /* 0x000000360b047c11 */ /* 0x042fe2000f8e20ff */
[----:B------:R-:W-:Y:S01]  /*3e20*/  VIADD R2, R2, 0x1e0 ;  /* 0x000001e002027836 */ /* 0x000fe20000000000 */
[----:B------:R-:W-:Y:S01]  /*3e30*/  SEL R8, R8, RZ, P0 ;  /* 0x000000ff08087207 */ /* 0x000fe20000000000 */
[----:B------:R-:W-:-:S03]  /*3e40*/  VIADD R11, R11, 0x1 ;  /* 0x000000010b0b7836 */ /* 0x000fc60000000000 */
[----:B------:R-:W1:Y:S01]  /*3e50*/  LDS.128 R4, [R4+0x260] ;  /* 0x0002600004047984 */ /* 0x000e620000000c00 */
[----:B------:R-:W-:Y:S02]  /*3e60*/  PRMT R2, RZ, 0x654, R2 ;  /* 0x00000654ff027816 */ /* 0x000fe40000000002 */
[C---:B------:R-:W-:Y:S01]  /*3e70*/  ISETP.NE.AND P1, PT, R11.reuse, 0x2, PT ;  /* 0x000000020b00780c */ /* 0x040fe20003f25270 */
[----:B------:R-:W-:Y:S01]  /*3e80*/  @!PT LDS RZ, [RZ] ;  /* 0x00000000fffff984 */ /* 0x000fe20000000800 */
[----:B------:R-:W-:Y:S01]  /*3e90*/  @!PT LDS RZ, [RZ] ;  /* 0x00000000fffff984 */ /* 0x000fe20000000800 */
[----:B------:R-:W-:Y:S01]  /*3ea0*/  @!PT LDS RZ, [RZ] ;  /* 0x00000000fffff984 */ /* 0x000fe20000000800 */
[----:B------:R-:W-:Y:S01]  /*3eb0*/  @!PT LDS RZ, [RZ] ;  /* 0x00000000fffff984 */ /* 0x000fe20000000800 */
[----:B------:R2:W-:Y:S06]  /*3ec0*/  MEMBAR.ALL.CTA ;  /* 0x0000000000007992 */ /* 0x0005ec0000008000 */
[----:B--2---:R-:W2:Y:S01]  /*3ed0*/  FENCE.VIEW.ASYNC.S ;  /* 0x00000000000073c6 */ /* 0x004ea20000000000 */
[----:B------:R-:W-:Y:S01]  /*3ee0*/  SEL R11, R11, RZ, P1 ;  /* 0x000000ff0b0b7207 */ /* 0x000fe20000800000 */
[----:B--2---:R2:W-:Y:S01]  /*3ef0*/  SYNCS.ARRIVE.TRANS64.RED.A1T0 RZ, [R2+URZ], RZ ;  /* 0x000000ff02ff79a7 */ /* 0x0045e200081004ff */
[----:B-1----:R-:W-:-:S02]  /*3f00*/  LOP3.LUT P3, RZ, R6, 0x1, RZ, 0xc0, !PT ;  /* 0x0000000106ff7812 */ /* 0x002fc4000786c0ff */
[----:B------:R-:W-:-:S04]  /*3f10*/  SEL R4, RZ, 0x1, P1 ;  /* 0x00000001ff047807 */ /* 0x000fc80000800000 */
[----:B------:R-:W-:Y:S02]  /*3f20*/  LOP3.LUT R10, R10, R4, RZ, 0x3c, !PT ;  /* 0x000000040a0a7212 */ /* 0x000fe400078e3cff */
[----:B--2---:R-:W-:-:S04]  /*3f30*/  SEL R2, RZ, 0x1, P0 ;  /* 0x00000001ff027807 */ /* 0x004fc80000000000 */
[----:B------:R-:W-:Y:S01]  /*3f40*/  LOP3.LUT R9, R9, R2, RZ, 0x3c, !PT ;  /* 0x0000000209097212 */ /* 0x000fe200078e3cff */
[----:B------:R-:W-:Y:S06]  /*3f50*/  @P3 BRA `(.L_x_75) ;  /* 0xfffffffc002c3947 */ /* 0x000fec000383ffff */
[----:B------:R-:W-:Y:S01]  /*3f60*/  ULEA UR5, UR6, UR54, 0x3 ;  /* 0x0000003606057291 */ /* 0x000fe2000f8e18ff */
[----:B------:R-:W-:-:S08]  /*3f70*/  SHF.L.U32 R2, R12, 0x1f, RZ ;  /* 0x0000001f0c027819 */ /* 0x000fd000000006ff */
[----:B------:R-:W1:Y:S02]  /*3f80*/  SYNCS.PHASECHK.TRANS64 P0, [UR5+0x1e0], R2 ;  /* 0x0001e002ff0075a7 */ /* 0x000e640008001005 */
[----:B-1----:R-:W-:Y:S05]  /*3f90*/  @P0 BRA `(.L_x_76) ;  /* 0x0000000000080947 */ /* 0x002fea0003800000 */
[----:B------:R-:W1:Y:S02]  /*3fa0*/  SYNCS.PHASECHK.TRANS64.TRYWAIT P0, [UR5+0x1e0], R2 ;  /* 0x0001e002ff0075a7 */ /* 0x000e640008001105 */
[----:B-1----:R-:W-:Y:S05]  /*3fb0*/  @!P0 BRA `(.L_x_77) ;  /* 0x0000004400348947 */ /* 0x002fea0003800000 */
.L_x_76:
[----:B------:R-:W-:-:S04]  /*3fc0*/  UIADD3 UR4, UPT, UPT, UR6, 0x1, URZ ;  /* 0x0000000106047890 */ /* 0x000fc8000fffe0ff */
[----:B------:R-:W-:-:S04]  /*3fd0*/  UISETP.NE.AND UP0, UPT, UR4, 0x2, UPT ;  /* 0x000000020400788c */ /* 0x000fc8000bf05270 */
[----:B------:R-:W-:Y:S02]  /*3fe0*/  USEL UR7, URZ, 0x1, UP0 ;  /* 0x00000001ff077887 */ /* 0x000fe40008000000 */
[----:B------:R-:W-:-:S04]  /*3ff0*/  USEL UR4, UR4, URZ, UP0 ;  /* 0x000000ff04047287 */ /* 0x000fc80008000000 */
[----:B------:R-:W-:Y:S01]  /*4000*/  ULEA UR4, UR4, UR54, 0x3 ;  /* 0x0000003604047291 */ /* 0x000fe2000f8e18ff */
[----:B-1----:R-:W-:-:S04]  /*4010*/  LOP3.LUT R2, R12, UR7, RZ, 0x3c, !PT ;  /* 0x000000070c027c12 */ /* 0x002fc8000f8e3cff */
[----:B------:R-:W-:-:S04]  /*4020*/  SHF.L.U32 R0, R2, 0x1f, RZ ;  /* 0x0000001f02007819 */ /* 0x000fc800000006ff */
[----:B------:R-:W1:Y:S02]  /*4030*/  SYNCS.PHASECHK.TRANS64 P0, [UR4+0x1e0], R0 ;  /* 0x0001e000ff0075a7 */ /* 0x000e640008001004 */
[----:B-1----:R-:W-:Y:S05]  /*4040*/  @P0 EXIT ;  /* 0x000000000000094d */ /* 0x002fea0003800000 */
[----:B------:R-:W-:Y:S02]  /*4050*/  SHF.L.U32 R2, R2, 0x1f, RZ ;  /* 0x0000001f02027819 */ /* 0x000fe400000006ff */
[----:B------:R-:W-:-:S07]  /*4060*/  MOV R0, UR4 ;  /* 0x0000000400007c02 */ /* 0x000fce0008000f00 */
.L_x_78:
[----:B-1----:R1:W2:Y:S02]  /*4070*/  SYNCS.PHASECHK.TRANS64.TRYWAIT P0, [R0+URZ+0x1e0], R2 ;  /* 0x0001e002000075a7 */ /* 0x0022a400080011ff */
[----:B--2---:R-:W-:Y:S05]  /*4080*/  @!P0 NANOSLEEP.SYNCS 0x989680 ;  /* 0x009896800000895d */ /* 0x004fea0003900000 */
[----:B------:R-:W2:Y:S02]  /*4090*/  @!P0 SYNCS.PHASECHK.TRANS64 P0, [R0+URZ+0x1e0], R2 ;  /* 0x0001e002000085a7 */ /* 0x000ea400080010ff */
[----:B--2---:R-:W-:Y:S05]  /*40a0*/  @P0 EXIT ;  /* 0x000000000000094d */ /* 0x004fea0003800000 */
[----:B------:R-:W-:Y:S05]  /*40b0*/  BRA `(.L_x_78) ;  /* 0xfffffffc00ec7947 */ /* 0x000fea000383ffff */
.L_x_71:
[----:B------:R-:W-:Y:S05]  /*40c0*/  BRA.U UP4, `(.L_x_79) ;  /* 0x0000000d049c7547 */ /* 0x000fea000b800000 */
[----:B------:R-:W-:Y:S01]  /*40d0*/  UMOV UR4, 0x40 ;  /* 0x0000004000047882 */ /* 0x000fe20000000000 */
[----:B------:R-:W-:Y:S01]  /*40e0*/  NOP ;  /* 0x0000000000007918 */ /* 0x000fe20000000000 */
[----:B------:R-:W-:Y:S01]  /*40f0*/  ULEA UR4, UR54, UR4, 0x18 ;  /* 0x0000000436047291 */ /* 0x000fe2000f8ec0ff */
[----:B------:R-:W-:Y:S02]  /*4100*/  UMOV UR5, 0x400 ;  /* 0x0000040000057882 */ /* 0x000fe40000000000 */
[----:B------:R-:W-:-:S06]  /*4110*/  ULEA UR54, UR54, UR5, 0x18 ;  /* 0x0000000536367291 */ /* 0x000fcc000f8ec0ff */
[----:B------:R-:W1:Y:S02]  /*4120*/  LDS.U8 R0, [UR4+0x1c] ;  /* 0x00001c04ff007984 */ /* 0x000e640008000000 */
[----:B-1----:R-:W-:-:S13]  /*4130*/  ISETP.NE.AND P0, PT, R0, RZ, PT ;  /* 0x000000ff0000720c */ /* 0x002fda0003f05270 */
[----:B------:R-:W-:Y:S05]  /*4140*/  @P0 BRA `(.L_x_80) ;  /* 0x0000000000580947 */ /* 0x000fea0003800000 */
[----:B------:R-:W-:-:S13]  /*4150*/  ELECT P0, URZ, PT ;  /* 0x0000000000ff782f */ /* 0x000fda0003800000 */
[----:B------:R-:W-:Y:S05]  /*4160*/  @!P0 BRA `(.L_x_81) ;  /* 0x0000000000608947 */ /* 0x000fea0003800000 */
[----:B------:R-:W-:Y:S01]  /*4170*/  UMOV UR5, 0x10 ;  /* 0x0000001000057882 */ /* 0x000fe20000000000 */
[----:B------:R-:W-:Y:S01]  /*4180*/  HFMA2 R0, -RZ, RZ, 0, 5.9604644775390625e-08 ;  /* 0x00000001ff007431 */ /* 0x000fe200000001ff */
[----:B------:R-:W-:-:S03]  /*4190*/  MOV R3, 0xffff ;  /* 0x0000ffff00037802 */ /* 0x000fc60000000f00 */
[----:B------:R-:W-:Y:S04]  /*41a0*/  DEPBAR.LE SB1, 0x36 ;  /* 0x00009d800000791a */ /* 0x000fe80000000000 */
[----:B------:R-:W1:Y:S02]  /*41b0*/  UTCATOMSWS.FIND_AND_SET.ALIGN UP0, UR5, UR5 ;  /* 0x00000005000575e3 */ /* 0x000e640008000800 */
[----:B-1----:R-:W-:Y:S01]  /*41c0*/  MOV R4, UR5 ;  /* 0x0000000500047c02 */ /* 0x002fe20008000f00 */
[----:B------:R-:W-:Y:S06]  /*41d0*/  BRA.U UP0, `(.L_x_82) ;  /* 0x0000000100187547 */ /* 0x000fec000b800000 */
.L_x_83:
[----:B------:R-:W-:Y:S05]  /*41e0*/  NANOSLEEP 0x64 ;  /* 0x000000640000795d */ /* 0x000fea0003800000 */
[----:B------:R-:W-:-:S05]  /*41f0*/  UMOV UR5, 0x10 ;  /* 0x0000001000057882 */ /* 0x000fca0000000000 */
[----:B------:R-:W-:Y:S04]  /*4200*/  DEPBAR.LE SB1, 0x36 ;  /* 0x00009d800000791a */ /* 0x000fe80000000000 */
[----:B------:R-:W1:Y:S02]  /*4210*/  UTCATOMSWS.FIND_AND_SET.ALIGN UP0, UR5, UR5 ;  /* 0x00000005000575e3 */ /* 0x000e640008000800 */
[----:B-1----:R-:W-:Y:S01]  /*4220*/  MOV R4, UR5 ;  /* 0x0000000500047c02 */ /* 0x002fe20008000f00 */
[----:B------:R-:W-:Y:S05]  /*4230*/  BRA.U !UP0, `(.L_x_83) ;  /* 0xfffffffd08e87547 */ /* 0x000fea000b83ffff */
.L_x_82:
[-C--:B------:R-:W-:Y:S02]  /*4240*/  SHF.L.U32 R3, R3, R4.reuse, RZ ;  /* 0x0000000403037219 */ /* 0x080fe400000006ff */
[----:B------:R-:W-:Y:S01]  /*4250*/  SHF.L.U32 R0, R0, R4, RZ ;  /* 0x0000000400007219 */ /* 0x000fe200000006ff */
[----:B------:R-:W-:Y:S02]  /*4260*/  IMAD.SHL.U32 R4, R4, 0x20, RZ ;  /* 0x0000002004047824 */ /* 0x000fe400078e00ff */
[----:B------:R1:W-:Y:S04]  /*4270*/  ATOMS.OR RZ, [UR4+0x14], R3 ;  /* 0x00001403ffff798c */ /* 0x0003e8000b000004 */
[----:B------:R1:W-:Y:S04]  /*4280*/  ATOMS.OR RZ, [UR4+0x18], R0 ;  /* 0x00001800ffff798c */ /* 0x0003e8000b000004 */
[----:B------:R1:W-:Y:S01]  /*4290*/  STS [UR54+0x280], R4 ;  /* 0x00028004ff007988 */ /* 0x0003e20008000836 */
[----:B------:R-:W-:Y:S05]  /*42a0*/  BRA `(.L_x_81) ;  /* 0x0000000000107947 */ /* 0x000fea0003800000 */
.L_x_80:
[----:B------:R-:W-:Y:S02]  /*42b0*/  MOV R0, 0xffffffff ;  /* 0xffffffff00007802 */ /* 0x000fe40000000f00 */
[----:B------:R-:W-:-:S03]  /*42c0*/  MOV R4, 0x42f0 ;  /* 0x000042f000047802 */ /* 0x000fc60000000f00 */
[----:B------:R1:W-:Y:S04]  /*42d0*/  STS [UR54+0x280], R0 ;  /* 0x00028000ff007988 */ /* 0x0003e80008000836 */
[----:B-1---5:R-:W-:Y:S05]  /*42e0*/  CALL.REL.NOINC `($__internal_1_$__cuda_sm10x_tcgen05_guardrail_trap_phase_invalid_during_alloc) ;  /* 0x0000004400b47944 */ /* 0x022fea0003c00000 */
.L_x_81:
[----:B------:R-:W-:Y:S05]  /*42f0*/  WARPSYNC.ALL ;  /* 0x0000000000007948 */ /* 0x000fea0003800000 */
[----:B------:R-:W2:Y:S01]  /*4300*/  S2UR UR6, SR_CgaCtaId ;  /* 0x00000000000679c3 */ /* 0x000ea20000008800 */
[----:B------:R-:W-:Y:S01]  /*4310*/  UMOV UR4, 0x400 ;  /* 0x0000040000047882 */ /* 0x000fe20000000000 */
[----:B------:R-:W-:-:S06]  /*4320*/  NOP ;  /* 0x0000000000007918 */ /* 0x000fcc0000000000 */
[----:B------:R-:W-:Y:S06]  /*4330*/  BAR.ARV 0x6, 0xa0 ;  /* 0x0182800000007b1d */ /* 0x000fec0000002000 */
[----:B------:R-:W3:Y:S01]  /*4340*/  LDCU UR7, c[0x0][0x38c] ;  /* 0x00007180ff0777ac */ /* 0x000ee20008000800 */
[----:B------:R-:W-:Y:S01]  /*4350*/  LOP3.LUT R2, R2, 0xffff, RZ, 0xc0, !PT ;  /* 0x0000ffff02027812 */ /* 0x000fe200078ec0ff */
[----:B------:R-:W-:Y:S01]  /*4360*/  IMAD.MOV.U32 R11, RZ, RZ, 0x1 ;  /* 0x00000001ff0b7424 */ /* 0x000fe200078e00ff */
[----:B------:R-:W-:Y:S01]  /*4370*/  CS2R R8, SRZ ;  /* 0x0000000000087805 */ /* 0x000fe2000001ff00 */
[----:B------:R-:W-:Y:S01]  /*4380*/  IMAD.MOV.U32 R10, RZ, RZ, RZ ;  /* 0x000000ffff0a7224 */ /* 0x000fe200078e00ff */
[----:B------:R-:W-:Y:S01]  /*4390*/  R2UR UR10, R2 ;  /* 0x00000000020a72ca */ /* 0x000fe200000e0000 */
[----:B------:R-:W-:Y:S01]  /*43a0*/  UMOV UR19, URZ ;  /* 0x000000ff00137c82 */ /* 0x000fe20008000000 */
[----:B------:R-:W-:Y:S01]  /*43b0*/  UMOV UR18, URZ ;  /* 0x000000ff00127c82 */ /* 0x000fe20008000000 */
[----:B------:R-:W-:Y:S01]  /*43c0*/  UMOV UR24, 0x0 ;  /* 0x0000000000187882 */ /* 0x000fe20000000000 */
[----:B------:R-:W-:Y:S01]  /*43d0*/  UMOV UR25, 0x4100010 ;  /* 0x0410001000197882 */ /* 0x000fe20000000000 */
[----:B--2---:R-:W-:Y:S01]  /*43e0*/  ULEA UR6, UR6, UR4, 0x18 ;  /* 0x0000000406067291 */ /* 0x004fe2000f8ec0ff */
[----:B------:R-:W2:Y:S03]  /*43f0*/  LDCU UR4, c[0x0][0x38c] ;  /* 0x00007180ff0477ac */ /* 0x000ea60008000800 */
[----:B------:R-:W-:-:S02]  /*4400*/  UIADD3 UR12, UPT, UPT, UR6, 0x2600, URZ ;  /* 0x00002600060c7890 */ /* 0x000fc4000fffe0ff */
[----:B---3--:R-:W-:-:S03]  /*4410*/  UIADD3 UR7, UPT, UPT, UR7, 0x3f, URZ ;  /* 0x0000003f07077890 */ /* 0x008fc6000fffe0ff */
[----:B-1----:R-:W1:Y:S01]  /*4420*/  LDS R0, [UR6+0x280] ;  /* 0x00028006ff007984 */ /* 0x002e620008000800 */
[----:B------:R-:W-:Y:S02]  /*4430*/  UIADD3 UR13, UPT, UPT, UR6, 0x1d600, URZ ;  /* 0x0001d600060d7890 */ /* 0x000fe4000fffe0ff */
[----:B------:R-:W-:Y:S02]  /*4440*/  USHF.R.S32.HI UR5, URZ, 0x1f, UR7 ;  /* 0x0000001fff057899 */ /* 0x000fe40008011407 */
[----:B------:R-:W-:Y:S02]  /*4450*/  USHF.R.U32.HI UR12, URZ, 0x4, UR12 ;  /* 0x00000004ff0c7899 */ /* 0x000fe4000801160c */
[----:B------:R-:W-:Y:S02]  /*4460*/  ULEA.HI UR5, UR5, UR7, URZ, 0x6 ;  /* 0x0000000705057291 */ /* 0x000fe4000f8f30ff */
[----:B------:R-:W-:Y:S02]  /*4470*/  USHF.R.U32.HI UR13, URZ, 0x4, UR13 ;  /* 0x00000004ff0d7899 */ /* 0x000fe4000801160d */
[----:B------:R-:W-:-:S02]  /*4480*/  USHF.R.S32.HI UR5, URZ, 0x6, UR5 ;  /* 0x00000006ff057899 */ /* 0x000fc40008011405 */
[----:B------:R-:W-:Y:S02]  /*4490*/  ULOP3.LUT UR12, UR12, 0x3fff, URZ, 0xc0, !UPT ;  /* 0x00003fff0c0c7892 */ /* 0x000fe4000f8ec0ff */
[----:B------:R-:W-:Y:S02]  /*44a0*/  UISETP.LT.AND UP0, UPT, UR5, 0x1, UPT ;  /* 0x000000010500788c */ /* 0x000fe4000bf01270 */
[----:B------:R-:W-:Y:S02]  /*44b0*/  ULOP3.LUT UR13, UR13, 0x3fff, URZ, 0xc0, !UPT ;  /* 0x00003fff0d0d7892 */ /* 0x000fe4000f8ec0ff */
[----:B------:R-:W-:Y:S02]  /*44c0*/  USEL UR11, UR5, 0x1, !UP0 ;  /* 0x00000001050b7887 */ /* 0x000fe4000c000000 */
[----:B------:R-:W-:Y:S02]  /*44d0*/  ULOP3.LUT UR12, UR12, 0x10000, URZ, 0xfc, !UPT ;  /* 0x000100000c0c7892 */ /* 0x000fe4000f8efcff */
[----:B------:R-:W-:-:S02]  /*44e0*/  ULOP3.LUT UR13, UR13, 0x10000, URZ, 0xfc, !UPT ;  /* 0x000100000d0d7892 */ /* 0x000fc4000f8efcff */
[----:B------:R-:W-:Y:S02]  /*44f0*/  UIADD3 UR11, UPT, UPT, -UR11, URZ, URZ ;  /* 0x000000ff0b0b7290 */ /* 0x000fe4000fffe1ff */
[----:B--2---:R-:W-:Y:S01]  /*4500*/  UISETP.GE.AND UP4, UPT, UR4, 0x1, UPT ;  /* 0x000000010400788c */ /* 0x004fe2000bf86270 */
[----:B------:R-:W-:Y:S01]  /*4510*/  UMOV UR22, 0x0 ;  /* 0x0000000000167882 */ /* 0x000fe20000000000 */
[----:B------:R-:W-:Y:S01]  /*4520*/  UMOV UR23, 0x4100010 ;  /* 0x0410001000177882 */ /* 0x000fe20000000000 */
[----:B-1----:R-:W-:-:S15]  /*4530*/  R2UR UR20, R0 ;  /* 0x00000000001472ca */ /* 0x002fde00000e0000 */
.L_x_90:
[----:B------:R-:W-:Y:S02]  /*4540*/  LEA R0, R10, UR6, 0x3 ;  /* 0x000000060a007c11 */ /* 0x000fe4000f8e18ff */
[----:B------:R-:W-:Y:S02]  /*4550*/  SHF.L.U32 R2, R9, 0x1f, RZ ;  /* 0x0000001f09027819 */ /* 0x000fe400000006ff */
[----:B------:R-:W-:Y:S01]  /*4560*/  PLOP3.LUT P0, PT, PT, PT, UP4, 0x80, 0x8 ;  /* 0x000000000008781c */ /* 0x000fe20003f0f048 */
[----:B------:R-:W-:Y:S01]  /*4570*/  VIADD R3, R0, 0x1e0 ;  /* 0x000001e000037836 */ /* 0x000fe20000000000 */
[----:B-1----:R-:W1:Y:S02]  /*4580*/  SYNCS.PHASECHK.TRANS64.TRYWAIT P1, [R0+URZ+0x1d0], R2 ;  /* 0x0001d002000075a7 */ /* 0x002e6400080211ff */
[----:B-1-3--:R-:W-:Y:S09]  /*4590*/  @!P1 BRA `(.L_x_84) ;  /* 0x0000003c00d49947 */ /* 0x00aff20003800000 */
.L_x_187:
[----:B------:R-:W-:Y:S01]  /*45a0*/  LEA R4, R10, UR6, 0x4 ;  /* 0x000000060a047c11 */ /* 0x000fe2000f8e20ff */
[----:B------:R-:W-:Y:S01]  /*45b0*/  @UP4 ULEA UR4, UR18, UR6, 0x3 ;  /* 0x0000000612044291 */ /* 0x000fe2000f8e18ff */
[----:B------:R-:W-:Y:S01]  /*45c0*/  PLOP3.LUT P2, PT, PT, PT, PT, 0x80, 0x8 ;  /* 0x000000000008781c */ /* 0x000fe20003f4f070 */
[----:B------:R-:W-:Y:S01]  /*45d0*/  ULEA UR8, UR19, UR6, 0x3 ;  /* 0x0000000613087291 */ /* 0x000fe2000f8e18ff */
[----:B------:R-:W-:Y:S02]  /*45e0*/  PRMT R3, RZ, 0x654, R3 ;  /* 0x00000654ff037816 */ /* 0x000fe40000000003 */
[----:B------:R-:W2:Y:S01]  /*45f0*/  LDS.128 R4, [R4+0x260] ;  /* 0x0002600004047984 */ /* 0x000ea20000000c00 */
[----:B-1----:R-:W-:Y:S02]  /*4600*/  @P0 SHF.L.U32 R2, R8, 0x1f, RZ ;  /* 0x0000001f08020819 */ /* 0x002fe400000006ff */
[----:B------:R-:W-:Y:S01]  /*4610*/  SHF.L.U32 R0, R11, 0x1f, RZ ;  /* 0x0000001f0b007819 */ /* 0x000fe200000006ff */
[----:B------:R-:W-:Y:S01]  /*4620*/  @!PT LDS RZ, [RZ] ;  /* 0x00000000fffff984 */ /* 0x000fe20000000800 */
[----:B------:R-:W-:Y:S01]  /*4630*/  @!PT LDS RZ, [RZ] ;  /* 0x00000000fffff984 */ /* 0x000fe20000000800 */
[----:B------:R-:W-:Y:S01]  /*4640*/  @!PT LDS RZ, [RZ] ;  /* 0x00000000fffff984 */ /* 0x000fe20000000800 */
[----:B------:R-:W-:Y:S01]  /*4650*/  @!PT LDS RZ, [RZ] ;  /* 0x00000000fffff984 */ /* 0x000fe20000000800 */
[----:B------:R1:W-:Y:S06]  /*4660*/  MEMBAR.ALL.CTA ;  /* 0x0000000000007992 */ /* 0x0003ec0000008000 */
[----:B-1----:R-:W1:Y:S02]  /*4670*/  FENCE.VIEW.ASYNC.S ;  /* 0x00000000000073c6 */ /* 0x002e640000000000 */
[----:B-1----:R1:W-:Y:S01]  /*4680*/  SYNCS.ARRIVE.TRANS64.RED.A1T0 RZ, [R3+URZ], RZ ;  /* 0x000000ff03ff79a7 */ /* 0x0023e200081004ff */
[----:B------:R1:W3:Y:S01]  /*4690*/  @P0 SYNCS.PHASECHK.TRANS64.TRYWAIT P2, [UR4], R2 ;  /* 0x00000002ff0005a7 */ /* 0x0002e20008041104 */
[----:B------:R-:W-:Y:S01]  /*46a0*/  ULEA.HI UR4, UR19, UR19, URZ, 0x1 ;  /* 0x0000001313047291 */ /* 0x000fe2000f8f08ff */
[----:B--2---:R-:W-:-:S03]  /*46b0*/  LOP3.LUT P1, RZ, R6, 0x1, RZ, 0xc0, !PT ;  /* 0x0000000106ff7812 */ /* 0x004fc6000782c0ff */
[----:B------:R-:W-:Y:S02]  /*46c0*/  USHF.L.U32 UR9, UR4, 0x5, URZ ;  /* 0x0000000504097899 */ /* 0x000fe400080006ff */
[----:B------:R-:W-:Y:S02]  /*46d0*/  ULOP3.LUT UR4, UR4, 0xffe, URZ, 0xc0, !UPT ;  /* 0x00000ffe04047892 */ /* 0x000fe4000f8ec0ff */
[----:B------:R-:W-:Y:S02]  /*46e0*/  ULOP3.LUT UR9, UR9, 0xffffffc0, URZ, 0xc0, !UPT ;  /* 0xffffffc009097892 */ /* 0x000fe4000f8ec0ff */
[----:B------:R-:W-:Y:S02]  /*46f0*/  UIADD3 UR4, UPT, UPT, -UR4, UR19, URZ ;  /* 0x0000001304047290 */ /* 0x000fe4000fffe1ff */
[----:B------:R-:W-:Y:S01]  /*4700*/  UIADD3 UR9, UPT, UPT, UR20, UR9, URZ ;  /* 0x0000000914097290 */ /* 0x000fe2000fffe0ff */
[----:B------:R-:W2:Y:S03]  /*4710*/  SYNCS.PHASECHK.TRANS64.TRYWAIT P0, [UR8+0x210], R0 ;  /* 0x00021000ff0075a7 */ /* 0x000ea60008001108 */
[----:B------:R-:W-:Y:S01]  /*4720*/  ULEA UR9, UR4, UR9, 0x14 ;  /* 0x0000000904097291 */ /* 0x000fe2000f8ea0ff */
[----:B-123--:R-:W-:Y:S11]  /*4730*/  @!P0 BRA `(.L_x_85) ;  /* 0x0000003c00808947 */ /* 0x00eff60003800000 */
.L_x_189:
[----:B------:R-:W-:Y:S01]  /*4740*/  IADD3 R10, PT, PT, R10, 0x1, RZ ;  /* 0x000000010a0a7810 */ /* 0x000fe20007ffe0ff */
[----:B------:R-:W-:Y:S06]  /*4750*/  BRA.U !UP4, `(.L_x_86) ;  /* 0x000000010c987547 */ /* 0x000fec000b800000 */
[----:B------:R-:W-:Y:S01]  /*4760*/  UPLOP3.LUT UP2, UPT, UPT, UPT, UPT, 0x40, 0x4 ;  /* 0x000000000004789c */ /* 0x000fe20003f4e870 */
[----:B------:R-:W-:Y:S01]  /*4770*/  UMOV UR17, UR11 ;  /* 0x0000000b00117c82 */ /* 0x000fe20008000000 */
[----:B------:R-:W-:Y:S01]  /*4780*/  UMOV UR16, UR5 ;  /* 0x0000000500107c82 */ /* 0x000fe20008000000 */
[----:B------:R-:W-:-:S08]  /*4790*/  UMOV UR15, UR18 ;  /* 0x00000012000f7c82 */ /* 0x000fd00008000000 */
.L_x_89:
[----:B------:R-:W-:Y:S02]  /*47a0*/  UIADD3 UR17, UPT, UPT, UR17, 0x1, URZ ;  /* 0x0000000111117890 */ /* 0x000fe4000fffe0ff */
[----:B--2---:R-:W-:Y:S02]  /*47b0*/  ULEA UR7, UR15, UR6, 0x3 ;  /* 0x000000060f077291 */ /* 0x004fe4000f8e18ff */
[----:B------:R-:W-:Y:S01]  /*47c0*/  UISETP.NE.AND UP3, UPT, UR17, URZ, UPT ;  /* 0x000000ff1100728c */ /* 0x000fe2000bf65270 */
[----:B---3--:R-:W-:Y:S10]  /*47d0*/  @P2 BRA `(.L_x_87) ;  /* 0x00000000000c2947 */ /* 0x008ff40003800000 */
[----:B-1----:R-:W-:Y:S04]  /*47e0*/  SHF.L.U32 R2, R8, 0x1f, RZ ;  /* 0x0000001f08027819 */ /* 0x002fe800000006ff */
[----:B------:R-:W1:Y:S02]  /*47f0*/  SYNCS.PHASECHK.TRANS64.TRYWAIT P0, [UR7], R2 ;  /* 0x00000002ff0075a7 */ /* 0x000e640008001107 */
[----:B-1----:R-:W-:Y:S05]  /*4800*/  @!P0 BRA `(.L_x_88) ;  /* 0x0000003c00648947 */ /* 0x002fea0003800000 */
.L_x_87:
[----:B------:R-:W-:Y:S01]  /*4810*/  UISETP.NE.AND UP0, UPT, UR16, 0x1, UPT ;  /* 0x000000011000788c */ /* 0x000fe2000bf05270 */
[----:B------:R-:W-:Y:S01]  /*4820*/  PLOP3.LUT P2, PT, PT, PT, PT, 0x80, 0x8 ;  /* 0x000000000008781c */ /* 0x000fe20003f4f070 */
[----:B------:R-:W-:Y:S02]  /*4830*/  UIADD3 UR18, UPT, UPT, UR15, 0x1, URZ ;  /* 0x000000010f127890 */ /* 0x000fe4000fffe0ff */
[----:B------:R-:W-:Y:S02]  /*4840*/  ULEA UR26, UR15, UR13, 0x8 ;  /* 0x0000000d0f1a7291 */ /* 0x000fe4000f8e40ff */
[----:B------:R-:W-:Y:S01]  /*4850*/  UISETP.NE.AND UP1, UPT, UR18, 0x1b, UPT ;  /* 0x0000001b1200788c */ /* 0x000fe2000bf25270 */
[----:B------:R-:W-:Y:S01]  /*4860*/  PLOP3.LUT P0, PT, PT, PT, UP0, 0x80, 0x8 ;  /* 0x000000000008781c */ /* 0x000fe20003f0f008 */
[----:B------:R-:W-:Y:S02]  /*4870*/  ULEA UR28, UR15, UR12, 0x8 ;  /* 0x0000000c0f1c7291 */ /* 0x000fe4000f8e40ff */
[----:B------:R-:W-:Y:S02]  /*4880*/  USEL UR14, URZ, 0x1, UP1 ;  /* 0x00000001ff0e7887 */ /* 0x000fe40008800000 */
[----:B------:R-:W-:Y:S02]  /*4890*/  USEL UR18, UR18, URZ, UP1 ;  /* 0x000000ff12127287 */ /* 0x000fe40008800000 */
[----:B------:R-:W-:Y:S02]  /*48a0*/  UIADD3 UR32, UPT, UPT, UR26, 0x2, URZ ;  /* 0x000000021a207890 */ /* 0x000fe4000fffe0ff */
[----:B------:R-:W-:Y:S01]  /*48b0*/  @UP0 ULEA UR4, UR18, UR6, 0x3 ;  /* 0x0000000612040291 */ /* 0x000fe2000f8e18ff */
[----:B------:R-:W-:Y:S01]  /*48c0*/  LOP3.LUT R8, R8, UR14, RZ, 0x3c, !PT ;  /* 0x0000000e08087c12 */ /* 0x000fe2000f8e3cff */
[----:B------:R-:W-:Y:S02]  /*48d0*/  UIADD3 UR30, UPT, UPT, UR28, 0x2, URZ ;  /* 0x000000021c1e7890 */ /* 0x000fe4000fffe0ff */
[----:B------:R-:W-:Y:S01]  /*48e0*/  UIADD3 UR7, UPT, UPT, UR7, 0xd8, URZ ;  /* 0x000000d807077890 */ /* 0x000fe2000fffe0ff */
[----:B-1----:R-:W-:Y:S01]  /*48f0*/  @P0 SHF.L.U32 R0, R8, 0x1f, RZ ;  /* 0x0000001f08000819 */ /* 0x002fe200000006ff */
[----:B------:R-:W-:Y:S01]  /*4900*/  UMOV UR27, 0x80004020 ;  /* 0x80004020001b7882 */ /* 0x000fe20000000000 */
[----:B------:R-:W-:Y:S01]  /*4910*/  UMOV UR29, 0x80004020 ;  /* 0x80004020001d7882 */ /* 0x000fe20000000000 */
[----:B------:R-:W-:Y:S01]  /*4920*/  UMOV UR33, 0x80004020 ;  /* 0x8000402000217882 */ /* 0x000fe20000000000 */
[----:B------:R2:W3:Y:S01]  /*4930*/  @P0 SYNCS.PHASECHK.TRANS64.TRYWAIT P2, [UR4], R0 ;  /* 0x00000000ff0005a7 */ /* 0x0004e20008041104 */
[----:B------:R-:W-:Y:S01]  /*4940*/  UIADD3 UR16, UPT, UPT, UR16, -0x1, URZ ;  /* 0xffffffff10107890 */ /* 0x000fe2000fffe0ff */
[----:B------:R2:W-:Y:S01]  /*4950*/  UTCQMMA gdesc[UR28], gdesc[UR26], tmem[UR9], tmem[UR24], idesc[UR25], UP2 ;  /* 0x00ff181a1c0075ea */ /* 0x0005e20009000309 */
[----:B------:R-:W-:Y:S01]  /*4960*/  UPLOP3.LUT UP2, UPT, UPT, UPT, UPT, 0x80, 0x8 ;  /* 0x000000000008789c */ /* 0x000fe20003f4f070 */
[----:B------:R-:W-:Y:S01]  /*4970*/  UMOV UR31, 0x80004020 ;  /* 0x80004020001f7882 */ /* 0x000fe20000000000 */
[----:B------:R-:W-:Y:S01]  /*4980*/  UMOV UR15, UR18 ;  /* 0x00000012000f7c82 */ /* 0x000fe20008000000 */
[----:B------:R2:W-:Y:S01]  /*4990*/  UTCQMMA gdesc[UR30], gdesc[UR32], tmem[UR9], tmem[UR22], idesc[UR23], UPT ;  /* 0x00ff16201e0075ea */ /* 0x0005e2000b800309 */
[----:B------:R2:W-:Y:S01]  /*49a0*/  UTCBAR.MULTICAST [UR7], URZ, UR10 ;  /* 0x000000ff070073e9 */ /* 0x0005e2000800080a */
[----:B------:R-:W-:Y:S06]  /*49b0*/  BRA.U UP3, `(.L_x_89) ;  /* 0xfffffffd03787547 */ /* 0x000fec000b83ffff */
.L_x_86:
[----:B------:R-:W-:Y:S01]  /*49c0*/  UIADD3 UR19, UPT, UPT, UR19, 0x1, URZ ;  /* 0x0000000113137890 */ /* 0x000fe2000fffe0ff */
[C---:B------:R-:W-:Y:S01]  /*49d0*/  ISETP.NE.AND P0, PT, R10.reuse, 0x2, PT ;  /* 0x000000020a00780c */ /* 0x040fe20003f05270 */
[----:B------:R-:W-:Y:S02]  /*49e0*/  UIADD3 UR8, UPT, UPT, UR8, 0x1f0, URZ ;  /* 0x000001f008087890 */ /* 0x000fe4000fffe0ff */
[----:B------:R-:W-:Y:S01]  /*49f0*/  UISETP.NE.AND UP0, UPT, UR19, 0x4, UPT ;  /* 0x000000041300788c */ /* 0x000fe2000bf05270 */
[----:B-12---:R-:W-:Y:S02]  /*4a00*/  SEL R0, RZ, 0x1, P0 ;  /* 0x00000001ff007807 */ /* 0x006fe40000000000 */
[----:B------:R-:W-:Y:S01]  /*4a10*/  SEL R10, R10, RZ, P0 ;  /* 0x000000ff0a0a7207 */ /* 0x000fe20000000000 */
[----:B------:R-:W-:Y:S01]  /*4a20*/  USEL UR4, URZ, 0x1, UP0 ;  /* 0x00000001ff047887 */ /* 0x000fe20008000000 */
[----:B------:R-:W-:Y:S01]  /*4a30*/  LOP3.LUT R9, R9, R0, RZ, 0x3c, !PT ;  /* 0x0000000009097212 */ /* 0x000fe200078e3cff */
[----:B------:R-:W-:Y:S01]  /*4a40*/  USEL UR19, UR19, URZ, UP0 ;  /* 0x000000ff13137287 */ /* 0x000fe20008000000 */
[----:B------:R1:W-:Y:S03]  /*4a50*/  UTCBAR [UR8], URZ ;  /* 0x000000ff080073e9 */ /* 0x0003e600080000ff */
[----:B------:R-:W-:Y:S01]  /*4a60*/  LOP3.LUT R11, R11, UR4, RZ, 0x3c, !PT ;  /* 0x000000040b0b7c12 */ /* 0x000fe2000f8e3cff */
[----:B------:R-:W-:Y:S07]  /*4a70*/  @P1 BRA `(.L_x_90) ;  /* 0xfffffff800b01947 */ /* 0x000fee000383ffff */
[----:B------:R-:W2:Y:S01]  /*4a80*/  S2UR UR4, SR_CgaCtaId ;  /* 0x00000000000479c3 */ /* 0x000ea20000008800 */
[----:B------:R-:W-:Y:S01]  /*4a90*/  ELECT P0, URZ, PT ;  /* 0x0000000000ff782f */ /* 0x000fe20003800000 */
[----:B------:R-:W-:Y:S01]  /*4aa0*/  IMAD.MOV.U32 R0, RZ, RZ, 0x1 ;  /* 0x00000001ff007424 */ /* 0x000fe200078e00ff */
[----:B------:R-:W-:Y:S01]  /*4ab0*/  UIADD3 UR6, UPT, UPT, UR6, 0x210, URZ ;  /* 0x0000021006067890 */ /* 0x000fe2000fffe0ff */
[----:B------:R-:W-:Y:S01]  /*4ac0*/  SHF.L.U32 R2, R11, 0x1f, RZ ;  /* 0x0000001f0b027819 */ /* 0x000fe200000006ff */
[----:B------:R-:W-:-:S03]  /*4ad0*/  UMOV UR5, 0x40 ;  /* 0x0000004000057882 */ /* 0x000fc60000000000 */
[----:B------:R-:W-:Y:S01]  /*4ae0*/  UVIRTCOUNT.DEALLOC.SMPOOL 0x80 ;  /* 0x000000800000784c */ /* 0x000fe20000000000 */
[----:B--2---:R-:W-:Y:S02]  /*4af0*/  ULEA UR4, UR4, UR5, 0x18 ;  /* 0x0000000504047291 */ /* 0x004fe4000f8ec0ff */
[----:B------:R-:W-:-:S07]  /*4b00*/  ULEA UR5, UR19, UR6, 0x3 ;  /* 0x0000000613057291 */ /* 0x000fce000f8e18ff */
[----:B------:R2:W-:Y:S02]  /*4b10*/  @P0 STS.U8 [UR4+0x1c], R0 ;  /* 0x00001c00ff000988 */ /* 0x0005e40008000004 */
[----:B------:R-:W4:Y:S02]  /*4b20*/  SYNCS.PHASECHK.TRANS64.TRYWAIT P0, [UR5], R2 ;  /* 0x00000002ff0075a7 */ /* 0x000f240008001105 */
[----:B--2-4-:R-:W-:Y:S05]  /*4b30*/  @!P0 BRA `(.L_x_91) ;  /* 0x0000003800b08947 */ /* 0x014fea0003800000 */
.L_x_192:
[----:B------:R-:W-:-:S04]  /*4b40*/  UIADD3 UR7, UPT, UPT, UR19, 0x1, URZ ;  /* 0x0000000113077890 */ /* 0x000fc8000fffe0ff */
[----:B------:R-:W-:-:S04]  /*4b50*/  UISETP.NE.AND UP0, UPT, UR7, 0x4, UPT ;  /* 0x000000040700788c */ /* 0x000fc8000bf05270 */
[----:B-1----:R-:W-:Y:S02]  /*4b60*/  USEL UR8, URZ, 0x1, UP0 ;  /* 0x00000001ff087887 */ /* 0x002fe40008000000 */
[----:B------:R-:W-:-:S04]  /*4b70*/  USEL UR7, UR7, URZ, UP0 ;  /* 0x000000ff07077287 */ /* 0x000fc80008000000 */
[----:B------:R-:W-:Y:S01]  /*4b80*/  ULEA UR5, UR7, UR6, 0x3 ;  /* 0x0000000607057291 */ /* 0x000fe2000f8e18ff */
[----:B--2---:R-:W-:-:S04]  /*4b90*/  LOP3.LUT R2, R11, UR8, RZ, 0x3c, !PT ;  /* 0x000000080b027c12 */ /* 0x004fc8000f8e3cff */
[----:B------:R-:W-:-:S04]  /*4ba0*/  SHF.L.U32 R3, R2, 0x1f, RZ ;  /* 0x0000001f02037819 */ /* 0x000fc800000006ff */
[----:B------:R-:W1:Y:S02]  /*4bb0*/  SYNCS.PHASECHK.TRANS64.TRYWAIT P0, [UR5], R3 ;  /* 0x00000003ff0075a7 */ /* 0x000e640008001105 */
[----:B-1----:R-:W-:Y:S05]  /*4bc0*/  @!P0 BRA `(.L_x_92) ;  /* 0x0000003800a48947 */ /* 0x002fea0003800000 */
.L_x_194:
        /* <DEDUP_REMOVED lines=9> */
.L_x_196:
[----:B------:R-:W-:-:S04]  /*4c60*/  UIADD3 UR7, UPT, UPT, UR7, 0x1, URZ ;  /* 0x0000000107077890 */ /* 0x000fc8000fffe0ff */
[----:B------:R-:W-:-:S04]  /*4c70*/  UISETP.NE.AND UP0, UPT, UR7, 0x4, UPT ;  /* 0x000000040700788c */ /* 0x000fc8000bf05270 */
[----:B------:R-:W-:Y:S02]  /*4c80*/  USEL UR5, URZ, 0x1, UP0 ;  /* 0x00000001ff057887 */ /* 0x000fe40008000000 */
[----:B------:R-:W-:-:S04]  /*4c90*/  USEL UR7, UR7, URZ, UP0 ;  /* 0x000000ff07077287 */ /* 0x000fc80008000000 */
[----:B------:R-:W-:Y:S01]  /*4ca0*/  ULEA UR7, UR7, UR6, 0x3 ;  /* 0x0000000607077291 */ /* 0x000fe2000f8e18ff */
[----:B------:R-:W-:-:S04]  /*4cb0*/  LOP3.LUT R2, R2, UR5, RZ, 0x3c, !PT ;  /* 0x0000000502027c12 */ /* 0x000fc8000f8e3cff */
[----:B------:R-:W-:-:S04]  /*4cc0*/  SHF.L.U32 R2, R2, 0x1f, RZ ;  /* 0x0000001f02027819 */ /* 0x000fc800000006ff */
[----:B------:R-:W2:Y:S02]  /*4cd0*/  SYNCS.PHASECHK.TRANS64.TRYWAIT P0, [UR7], R2 ;  /* 0x00000002ff0075a7 */ /* 0x000ea40008001107 */
[----:B--2---:R-:W-:Y:S05]  /*4ce0*/  @!P0 BRA `(.L_x_94) ;  /* 0x00000038008c8947 */ /* 0x004fea0003800000 */
.L_x_198:
[----:B------:R-:W-:Y:S01]  /*4cf0*/  NOP ;  /* 0x0000000000007918 */ /* 0x000fe20000000000 */
[----:B-1----:R-:W1:Y:S01]  /*4d00*/  LDS R0, [UR4+0x14] ;  /* 0x00001404ff007984 */ /* 0x002e620008000800 */
[----:B------:R-:W-:Y:S01]  /*4d10*/  ULOP3.LUT UR6, UR20, 0xffff, URZ, 0xc0, !UPT ;  /* 0x0000ffff14067892 */ /* 0x000fe2000f8ec0ff */
[----:B------:R-:W-:Y:S01]  /*4d20*/  UMOV UR8, 0xffff ;  /* 0x0000ffff00087882 */ /* 0x000fe20000000000 */
[----:B------:R-:W-:Y:S02]  /*4d30*/  UMOV UR5, 0x1 ;  /* 0x0000000100057882 */ /* 0x000fe40000000000 */
[----:B------:R-:W-:-:S04]  /*4d40*/  USHF.R.U32.HI UR6, URZ, 0x5, UR6 ;  /* 0x00000005ff067899 */ /* 0x000fc80008011606 */
[----:B------:R-:W-:Y:S02]  /*4d50*/  USHF.L.U32 UR8, UR8, UR6, URZ ;  /* 0x0000000608087299 */ /* 0x000fe400080006ff */
[----:B------:R-:W-:-:S04]  /*4d60*/  USHF.L.U32 UR5, UR5, UR6, URZ ;  /* 0x0000000605057299 */ /* 0x000fc800080006ff */
[----:B-1----:R-:W-:-:S04]  /*4d70*/  LOP3.LUT R0, R0, UR8, RZ, 0xc0, !PT ;  /* 0x0000000800007c12 */ /* 0x002fc8000f8ec0ff */
[----:B------:R-:W-:-:S13]  /*4d80*/  ISETP.NE.AND P0, PT, R0, UR8, PT ;  /* 0x0000000800007c0c */ /* 0x000fda000bf05270 */
[----:B------:R-:W-:Y:S05]  /*4d90*/  @P0 BRA `(.L_x_95) ;  /* 0x0000000000580947 */ /* 0x000fea0003800000 */
[----:B------:R-:W1:Y:S02]  /*4da0*/  LDS R0, [UR4+0x18] ;  /* 0x00001804ff007984 */ /* 0x000e640008000800 */
[----:B-1----:R-:W-:-:S04]  /*4db0*/  LOP3.LUT R0, R0, UR5, RZ, 0xc0, !PT ;  /* 0x0000000500007c12 */ /* 0x002fc8000f8ec0ff */
[----:B------:R-:W-:-:S13]  /*4dc0*/  ISETP.NE.AND P0, PT, R0, UR5, PT ;  /* 0x0000000500007c0c */ /* 0x000fda000bf05270 */
[----:B------:R-:W-:Y:S05]  /*4dd0*/  @P0 BRA `(.L_x_96) ;  /* 0x00000000003c0947 */ /* 0x000fea0003800000 */
[----:B------:R-:W1:Y:S01]  /*4de0*/  S2R R2, SR_LANEID ;  /* 0x0000000000027919 */ /* 0x000e620000000000 */
[----:B------:R-:W-:Y:S01]  /*4df0*/  ULOP3.LUT UR8, URZ, UR8, URZ, 0x33, !UPT ;  /* 0x00000008ff087292 */ /* 0x000fe2000f8e33ff */
[----:B------:R-:W-:Y:S02]  /*4e00*/  VOTEU.ANY UR7, UPT, PT ;  /* 0x0000000000077886 */ /* 0x000fe400038e0100 */
[----:B------:R-:W-:-:S03]  /*4e10*/  UFLO.U32 UR7, UR7 ;  /* 0x00000007000772bd */ /* 0x000fc600080e0000 */
[----:B------:R-:W-:-:S04]  /*4e20*/  IMAD.U32 R0, RZ, RZ, UR8 ;  /* 0x00000008ff007e24 */ /* 0x000fc8000f8e00ff */
[----:B------:R2:W4:Y:S02]  /*4e30*/  REDUX UR6, R0 ;  /* 0x00000000000673c4 */ /* 0x0005240000000000 */
[----:B------:R1:W-:Y:S02]  /*4e40*/  UTCATOMSWS.AND URZ, UR8 ;  /* 0x0000000800ff79e3 */ /* 0x0003e40008000000 */
[----:B-1----:R-:W-:Y:S02]  /*4e50*/  ISETP.EQ.U32.AND P0, PT, R2, UR7, PT ;  /* 0x0000000702007c0c */ /* 0x002fe4000bf02070 */
[----:B--2---:R-:W-:Y:S02]  /*4e60*/  LOP3.LUT R0, RZ, UR5, RZ, 0x33, !PT ;  /* 0x00000005ff007c12 */ /* 0x004fe4000f8e33ff */
[----:B----4-:R-:W-:Y:S02]  /*4e70*/  MOV R2, UR6 ;  /* 0x0000000600027c02 */ /* 0x010fe40008000f00 */
[----:B------:R-:W1:Y:S07]  /*4e80*/  REDUX UR5, R0 ;  /* 0x00000000000573c4 */ /* 0x000e6e0000000000 */
[----:B------:R2:W-:Y:S01]  /*4e90*/  @P0 ATOMS.AND RZ, [UR4+0x14], R2 ;  /* 0x00001402ffff098c */ /* 0x0005e2000a800004 */
[----:B-1----:R-:W-:-:S05]  /*4ea0*/  IMAD.U32 R0, RZ, RZ, UR5 ;  /* 0x00000005ff007e24 */ /* 0x002fca000f8e00ff */
[----:B------:R2:W-:Y:S01]  /*4eb0*/  @P0 ATOMS.AND RZ, [UR4+0x18], R0 ;  /* 0x00001800ffff098c */ /* 0x0005e2000a800004 */
[----:B------:R-:W-:Y:S05]  /*4ec0*/  BRA `(.L_x_97) ;  /* 0x0000000000147947 */ /* 0x000fea0003800000 */
.L_x_96:
[----:B------:R-:W-:Y:S02]  /*4ed0*/  MOV R2, 0x4ef0 ;  /* 0x00004ef000027802 */ /* 0x000fe40000000f00 */
[----:B---3-5:R-:W-:Y:S05]  /*4ee0*/  CALL.REL.NOINC `($__internal_0_$__cuda_sm10x_tcgen05_guardrail_trap_col_being_dealloced_not_returned_by_alloc) ;  /* 0x0000003800a87944 */ /* 0x028fea0003c00000 */
[----:B------:R-:W-:Y:S05]  /*4ef0*/  BRA `(.L_x_97) ;  /* 0x0000000000087947 */ /* 0x000fea0003800000 */
.L_x_95:
[----:B------:R-:W-:Y:S02]  /*4f00*/  MOV R2, 0x4f20 ;  /* 0x00004f2000027802 */ /* 0x000fe40000000f00 */
[----:B---3-5:R-:W-:Y:S05]  /*4f10*/  CALL.REL.NOINC `($__internal_2_$__cuda_sm10x_tcgen05_guardrail_trap_unallocated_columns_being_dealloced) ;  /* 0x0000003800b47944 */ /* 0x028fea0003c00000 */
.L_x_97:
[----:B------:R-:W-:Y:S01]  /*4f20*/  NOP ;  /* 0x0000000000007918 */ /* 0x000fe20000000000 */
[----:B------:R-:W-:Y:S05]  /*4f30*/  EXIT ;  /* 0x000000000000794d */ /* 0x000fea0003800000 */
.L_x_79:
[----:B------:R-:W-:-:S09]  /*4f40*/  UISETP.NE.OR UP0, UPT, UR10, 0x3, !UP3 ;  /* 0x000000030a00788c */ /* 0x000fd2000df05670 */
[----:B------:R-:W-:Y:S05]  /*4f50*/  BRA.U UP0, `(.L_x_98) ;  /* 0x0000000900e87547 */ /* 0x000fea000b800000 */
[----:B------:R-:W1:Y:S01]  /*4f60*/  LDCU UR25, c[0x0][0x370] ;  /* 0x00006e00ff1977ac */ /* 0x000e620008000800 */
[----:B------:R-:W2:Y:S01]  /*4f70*/  LDC.64 R16, c[0x0][0x348] ;  /* 0x0000d200ff107b82 */ /* 0x000ea20000000a00 */
[----:B------:R-:W-:Y:S02]  /*4f80*/  HFMA2 R13, -RZ, RZ, 0, 0 ;  /* 0x00000000ff0d7431 */ /* 0x000fe400000001ff */
[----:B------:R-:W-:Y:S01]  /*4f90*/  IMAD.MOV.U32 R15, RZ, RZ, 0x1 ;  /* 0x00000001ff0f7424 */ /* 0x000fe200078e00ff */
[----:B------:R-:W1:Y:S01]  /*4fa0*/  LDCU.128 UR20, c[0x0][0xb10] ;  /* 0x00016200ff1477ac */ /* 0x000e620008000c00 */
[----:B------:R-:W-:Y:S01]  /*4fb0*/  IMAD.MOV.U32 R14, RZ, RZ, RZ ;  /* 0x000000ffff0e7224 */ /* 0x000fe200078e00ff */
[----:B------:R-:W-:Y:S01]  /*4fc0*/  MOV R12, 0x1000 ;  /* 0x00001000000c7802 */ /* 0x000fe20000000f00 */
[----:B------:R-:W3:Y:S01]  /*4fd0*/  LDCU UR24, c[0x0][0x374] ;  /* 0x00006e80ff1877ac */ /* 0x000ee20008000800 */
[----:B------:R-:W4:Y:S01]  /*4fe0*/  LDC.64 R2, c[0x0][0x888] ;  /* 0x00022200ff027b82 */ /* 0x000f220000000a00 */
[----:B------:R-:W3:Y:S01]  /*4ff0*/  LDCU UR13, c[0x0][0xb0c] ;  /* 0x00016180ff0d77ac */ /* 0x000ee20008000800 */
[----:B------:R-:W3:Y:S06]  /*5000*/  LDCU UR18, c[0x0][0xb20] ;  /* 0x00016400ff1277ac */ /* 0x000eec0008000800 */
[----:B------:R-:W2:Y:S01]  /*5010*/  LDC.64 R4, c[0x0][0x890] ;  /* 0x00022400ff047b82 */ /* 0x000ea20000000a00 */
[----:B------:R-:W3:Y:S01]  /*5020*/  LDCU UR4, c[0x0][0xb30] ;  /* 0x00016600ff0477ac */ /* 0x000ee20008000800 */
[----:B------:R-:W-:Y:S01]  /*5030*/  UMOV UR19, 0x400 ;  /* 0x0000040000137882 */ /* 0x000fe20000000000 */
[----:B------:R-:W-:-:S02]  /*5040*/  UISETP.GE.AND UP0, UPT, UR37, 0x1, UPT ;  /* 0x000000012500788c */ /* 0x000fc4000bf06270 */
[----:B------:R-:W-:Y:S02]  /*5050*/  ULEA UR19, UR54, UR19, 0x18 ;  /* 0x0000001336137291 */ /* 0x000fe4000f8ec0ff */
[----:B------:R-:W-:Y:S02]  /*5060*/  UP2UR UR5, UPR, URZ, 0x1 ;  /* 0x00000001ff057883 */ /* 0x000fe40008000000 */
[----:B-1----:R-:W-:Y:S02]  /*5070*/  UIMAD.WIDE.U32 UR10, UR25, UR20, URZ ;  /* 0x00000014190a72a5 */ /* 0x002fe4000f8e00ff */
[----:B------:R-:W-:Y:S02]  /*5080*/  UIADD3 UR5, UPT, UPT, UR19, 0x1b0, URZ ;  /* 0x000001b013057890 */ /* 0x000fe4000fffe0ff */
[----:B---3--:R-:W-:Y:S02]  /*5090*/  UIMAD.WIDE.U32 UR8, UR24, UR23, URZ ;  /* 0x00000017180872a5 */ /* 0x008fe4000f8e00ff */
[----:B------:R-:W-:-:S02]  /*50a0*/  UPLOP3.LUT UP3, UPT, UPT, UPT, UPT, 0x40, 0x4 ;  /* 0x000000000004789c */ /* 0x000fc40003f6e870 */
[----:B------:R-:W-:Y:S01]  /*50b0*/  UISETP.NE.AND UP4, UPT, UR37, 0x1, UPT ;  /* 0x000000012500788c */ /* 0x000fe2000bf85270 */
[----:B------:R-:W1:Y:S01]  /*50c0*/  LDCU.64 UR6, c[0x0][0xb28] ;  /* 0x00016500ff0677ac */ /* 0x000e620008000a00 */
[----:B------:R-:W-:Y:S02]  /*50d0*/  UISETP.NE.AND UP6, UPT, UR13, 0x1, UPT ;  /* 0x000000010d00788c */ /* 0x000fe4000bfc5270 */
[----:B------:R-:W-:Y:S02]  /*50e0*/  UISETP.NE.AND UP5, UPT, UR22, 0x1, UPT ;  /* 0x000000011600788c */ /* 0x000fe4000bfa5270 */
[----:B------:R-:W-:Y:S02]  /*50f0*/  UPRMT UR54, UR54, 0x654, UR5 ;  /* 0x0000065436367896 */ /* 0x000fe40008000005 */
[----:B------:R-:W-:Y:S02]  /*5100*/  USHF.R.U32.HI UR28, URZ, UR21, UR11 ;  /* 0x00000015ff1c7299 */ /* 0x000fe4000801160b */
[----:B------:R-:W-:-:S02]  /*5110*/  USHF.R.U32.HI UR27, URZ, UR18, UR9 ;  /* 0x00000012ff1b7299 */ /* 0x000fc40008011609 */
[----:B------:R-:W-:-:S11]  /*5120*/  UISETP.NE.AND UP2, UPT, UR4, 0x1, UPT ;  /* 0x000000010400788c */ /* 0x000fd6000bf45270 */
.L_x_106:
[C---:B------:R-:W-:Y:S02]  /*5130*/  LEA R7, R14.reuse, UR19, 0x3 ;  /* 0x000000130e077c11 */ /* 0x040fe4000f8e18ff */
[----:B------:R-:W-:Y:S02]  /*5140*/  SHF.L.U32 R0, R13, 0x1f, RZ ;  /* 0x0000001f0d007819 */ /* 0x000fe400000006ff */
[----:B------:R-:W-:Y:S02]  /*5150*/  LEA R8, R14, UR19, 0x4 ;  /* 0x000000130e087c11 */ /* 0x000fe4000f8e20ff */
[----:B---3--:R-:W3:Y:S02]  /*5160*/  SYNCS.PHASECHK.TRANS64.TRYWAIT P0, [R7+URZ+0x1d0], R0 ;  /* 0x0001d000070075a7 */ /* 0x008ee400080011ff */
[----:B---3--:R-:W-:Y:S05]  /*5170*/  @!P0 BRA `(.L_x_99) ;  /* 0x0000003400808947 */ /* 0x008fea0003800000 */
.L_x_199:
[----:B------:R-:W1:Y:S01]  /*5180*/  LDS.128 R8, [R8+0x260] ;  /* 0x0002600008087984 */ /* 0x000e620000000c00 */
[----:B------:R-:W-:Y:S01]  /*5190*/  UISETP.GE.AND UP0, UPT, UR37, 0x1, UPT ;  /* 0x000000012500788c */ /* 0x000fe2000bf06270 */
[----:B------:R-:W-:Y:S01]  /*51a0*/  @!PT LDS RZ, [RZ] ;  /* 0x00000000fffff984 */ /* 0x000fe20000000800 */
[----:B------:R-:W-:Y:S01]  /*51b0*/  @!PT LDS RZ, [RZ] ;  /* 0x00000000fffff984 */ /* 0x000fe20000000800 */
[----:B------:R-:W-:Y:S01]  /*51c0*/  @!PT LDS RZ, [RZ] ;  /* 0x00000000fffff984 */ /* 0x000fe20000000800 */
[----:B------:R-:W-:Y:S01]  /*51d0*/  @!PT LDS RZ, [RZ] ;  /* 0x00000000fffff984 */ /* 0x000fe20000000800 */
[----:B------:R2:W-:Y:S06]  /*51e0*/  MEMBAR.ALL.CTA ;  /* 0x0000000000007992 */ /* 0x0005ec0000008000 */
[----:B--2---:R-:W2:Y:S01]  /*51f0*/  FENCE.VIEW.ASYNC.S ;  /* 0x00000000000073c6 */ /* 0x004ea20000000000 */
[----:B-1----:R-:W-:Y:S11]  /*5200*/  LOP3.LUT P0, RZ, R10, 0x1, RZ, 0xc0, !PT ;  /* 0x000000010aff7812 */ /* 0x002ff6000780c0ff */
[----:B------:R-:W-:Y:S02]  /*5210*/  @!UPT UIADD3 URZ, UPT, UPT, URZ, URZ, URZ ;  /* 0x000000fffffff290 */ /* 0x000fe4000fffe0ff */
[----:B--2---:R-:W-:Y:S01]  /*5220*/  VOTEU.ANY UP1, P0 ;  /* 0x0000000000ff7886 */ /* 0x004fe20000020100 */
[----:B------:R-:W-:Y:S11]  /*5230*/  PLOP3.LUT P0, PT, PT, PT, UP1, 0x80, 0x8 ;  /* 0x000000000008781c */ /* 0x000ff60003f0f018 */
[----:B------:R-:W-:Y:S02]  /*5240*/  @!UPT UIADD3 URZ, UPT, UPT, URZ, URZ, URZ ;  /* 0x000000fffffff290 */ /* 0x000fe4000fffe0ff */
[----:B---3--:R-:W-:Y:S02]  /*5250*/  @P0 SHF.R.U32.HI R0, RZ, 0x10, R9 ;  /* 0x00000010ff000819 */ /* 0x008fe40000011609 */
[----:B------:R-:W-:Y:S02]  /*5260*/  @P0 MOV R6, R8 ;  /* 0x0000000800060202 */ /* 0x000fe40000000f00 */
[----:B------:R-:W-:Y:S01]  /*5270*/  @P0 R2UR UR4, R0 ;  /* 0x00000000000402ca */ /* 0x000fe200000e0000 */
[----:B------:R-:W-:Y:S01]  /*5280*/  VIADD R0, R7, 0x1e0 ;  /* 0x000001e007007836 */ /* 0x000fe20000000000 */
[----:B------:R-:W-:Y:S02]  /*5290*/  @P0 LOP3.LUT R8, R9, 0xffff, RZ, 0xc0, !PT ;  /* 0x0000ffff09080812 */ /* 0x000fe400078ec0ff */
[----:B------:R-:W-:Y:S02]  /*52a0*/  @P0 R2UR UR8, R6 ;  /* 0x00000000060802ca */ /* 0x000fe400000e0000 */
[----:B------:R-:W-:Y:S02]  /*52b0*/  PRMT R0, RZ, 0x654, R0 ;  /* 0x00000654ff007816 */ /* 0x000fe40000000000 */
[----:B------:R-:W-:Y:S02]  /*52c0*/  @P0 R2UR UR5, R8 ;  /* 0x00000000080502ca */ /* 0x000fe400000e0000 */
[----:B------:R1:W-:Y:S03]  /*52d0*/  SYNCS.ARRIVE.TRANS64.RED.A1T0 RZ, [R0+URZ], RZ ;  /* 0x000000ff00ff79a7 */ /* 0x0003e600081004ff */
[----:B------:R-:W-:Y:S04]  /*52e0*/  @UP1 UMOV UR29, UR4 ;  /* 0x00000004001d1c82 */ /* 0x000fe80008000000 */
[----:B------:R-:W-:Y:S04]  /*52f0*/  @UP1 UMOV UR15, UR8 ;  /* 0x00000008000f1c82 */ /* 0x000fe80008000000 */
[----:B------:R-:W-:Y:S01]  /*5300*/  @UP1 UMOV UR14, UR5 ;  /* 0x00000005000e1c82 */ /* 0x000fe20008000000 */
[----:B------:R-:W-:Y:S05]  /*5310*/  BRA.U !UP0, `(.L_x_100) ;  /* 0x0000000108947547 */ /* 0x000fea000b800000 */
[----:B------:R-:W-:Y:S02]  /*5320*/  UIMAD.WIDE.U32 UR30, UR14, UR23, URZ ;  /* 0x000000170e1e72a5 */ /* 0x000fe4000f8e00ff */
[----:B------:R-:W-:Y:S02]  /*5330*/  UIMAD.WIDE.U32 UR40, UR15, UR20, URZ ;  /* 0x000000140f2872a5 */ /* 0x000fe4000f8e00ff */
[----:B------:R-:W-:Y:S02]  /*5340*/  USEL UR4, UR24, UR27, !UP5 ;  /* 0x0000001b18047287 */ /* 0x000fe4000e800000 */
[----:B------:R-:W-:Y:S02]  /*5350*/  USHF.R.U32.HI UR32, URZ, UR18, UR31 ;  /* 0x00000012ff207299 */ /* 0x000fe4000801161f */
[----:B------:R-:W-:Y:S02]  /*5360*/  UIMAD.WIDE.U32 UR38, UR4, UR6, URZ ;  /* 0x00000006042672a5 */ /* 0x000fe4000f8e00ff */
[----:B------:R-:W-:Y:S02]  /*5370*/  USEL UR9, UR25, UR28, !UP6 ;  /* 0x0000001c19097287 */ /* 0x000fe4000f000000 */
[----:B------:R-:W-:Y:S02]  /*5380*/  USEL UR8, UR14, UR32, !UP5 ;  /* 0x000000200e087287 */ /* 0x000fe4000e800000 */
[----:B------:R-:W-:Y:S02]  /*5390*/  UIMAD.WIDE.U32 UR34, UR9, UR6, URZ ;  /* 0x00000006092272a5 */ /* 0x000fe4000f8e00ff */
[----:B------:R-:W-:Y:S02]  /*53a0*/  UIMAD.WIDE.U32 UR16, UR8, UR6, URZ ;  /* 0x00000006081072a5 */ /* 0x000fe4000f8e00ff */
[----:B------:R-:W-:Y:S02]  /*53b0*/  @UP4 USHF.R.U32.HI UR9, URZ, UR7, UR35 ;  /* 0x00000007ff094299 */ /* 0x000fe40008011623 */
[----:B------:R-:W-:Y:S02]  /*53c0*/  USHF.R.U32.HI UR17, URZ, UR7, UR17 ;  /* 0x00000007ff117299 */ /* 0x000fe40008011611 */
[----:B------:R-:W-:Y:S02]  /*53d0*/  UIMAD UR10, UR37, UR9, URZ ;  /* 0x00000009250a72a4 */ /* 0x000fe4000f8e02ff */
[----:B------:R-:W-:Y:S01]  /*53e0*/  USEL UR17, UR8, UR17, !UP4 ;  /* 0x0000001108117287 */ /* 0x000fe2000e000000 */
[----:B------:R-:W-:Y:S02]  /*53f0*/  UMOV UR31, UR41 ;  /* 0x00000029001f7c82 */ /* 0x000fe40008000000 */
[----:B------:R-:W-:Y:S02]  /*5400*/  USHF.R.U32.HI UR30, URZ, UR21, UR31 ;  /* 0x00000015ff1e7299 */ /* 0x000fe4000801161f */
[----:B------:R-:W-:Y:S02]  /*5410*/  UIADD3 UR16, UPT, UPT, -UR17, URZ, URZ ;  /* 0x000000ff11107290 */ /* 0x000fe4000fffe1ff */
[----:B------:R-:W-:Y:S02]  /*5420*/  USEL UR5, UR15, UR30, !UP6 ;  /* 0x0000001e0f057287 */ /* 0x000fe4000f000000 */
[----:B------:R-:W-:Y:S01]  /*5430*/  UIMAD UR16, UR37, UR16, UR8 ;  /* 0x00000010251072a4 */ /* 0x000fe2000f8e0208 */
[----:B------:R-:W-:Y:S02]  /*5440*/  UMOV UR31, UR39 ;  /* 0x00000027001f7c82 */ /* 0x000fe40008000000 */
[----:B------:R-:W-:Y:S04]  /*5450*/  @UP4 USHF.R.U32.HI UR4, URZ, UR7, UR31 ;  /* 0x00000007ff044299 */ /* 0x000fe8000801161f */
[----:B------:R-:W-:Y:S04]  /*5460*/  UIMAD UR4, UR37, UR4, URZ ;  /* 0x00000004250472a4 */ /* 0x000fe8000f8e02ff */
[----:B------:R-:W-:Y:S04]  /*5470*/  UISETP.GE.AND UP0, UPT, UR8, UR4, UPT ;  /* 0x000000040800728c */ /* 0x000fe8000bf06270 */
[----:B------:R-:W-:Y:S02]  /*5480*/  UISETP.GE.OR UP0, UPT, UR5, UR10, UP0 ;  /* 0x0000000a0500728c */ /* 0x000fe40008706670 */
[----:B------:R-:W-:Y:S09]  /*5490*/  UIMAD.WIDE.U32 UR10, UR5, UR6, URZ ;  /* 0x00000006050a72a5 */ /* 0x000ff2000f8e00ff */
[----:B------:R-:W-:Y:S04]  /*54a0*/  @!UP0 USHF.R.U32.HI UR4, URZ, UR7, UR11 ;  /* 0x00000007ff048299 */ /* 0x000fe8000801160b */
[----:B------:R-:W-:Y:S04]  /*54b0*/  @!UP0 USEL UR4, UR5, UR4, !UP4 ;  /* 0x0000000405048287 */ /* 0x000fe8000e000000 */
[----:B------:R-:W-:Y:S02]  /*54c0*/  @!UP0 UIMAD UR12, UR9, UR16, UR4 ;  /* 0x00000010090c82a4 */ /* 0x000fe4000f8e0204 */
[----:B------:R-:W-:Y:S02]  /*54d0*/  @!UP0 UIADD3 UR16, UPT, UPT, UR17, -UR4, URZ ;  /* 0x8000000411108290 */ /* 0x000fe4000fffe0ff */
[----:B------:R-:W-:Y:S02]  /*54e0*/  UIADD3 UR9, UPT, UPT, -UR5, URZ, URZ ;  /* 0x000000ff05097290 */ /* 0x000fe4000fffe1ff */
[----:B------:R-:W-:Y:S02]  /*54f0*/  UIADD3 UR4, UPT, UPT, -UR8, URZ, URZ ;  /* 0x000000ff08047290 */ /* 0x000fe4000fffe1ff */
[----:B------:R-:W-:Y:S02]  /*5500*/  @!UP0 UIMAD UR8, UR16, UR37, UR5 ;  /* 0x00000025100882a4 */ /* 0x000fe4000f8e0205 */
[----:B------:R-:W-:Y:S02]  /*5510*/  UIMAD UR15, UR13, UR9, UR15 ;  /* 0x000000090d0f72a4 */ /* 0x000fe4000f8e020f */
[----:B------:R-:W-:Y:S01]  /*5520*/  UIMAD UR14, UR22, UR4, UR14 ;  /* 0x00000004160e72a4 */ /* 0x000fe2000f8e020e */
[----:B------:R-:W-:Y:S02]  /*5530*/  @!UP0 UMOV UR5, UR12 ;  /* 0x0000000c00058c82 */ /* 0x000fe40008000000 */
[----:B------:R-:W-:Y:S02]  /*5540*/  UIMAD UR15, UR5, UR13, UR15 ;  /* 0x0000000d050f72a4 */ /* 0x000fe4000f8e020f */
[----:B------:R-:W-:Y:S11]  /*5550*/  UIMAD UR14, UR8, UR22, UR14 ;  /* 0x00000016080e72a4 */ /* 0x000ff6000f8e020e */
[----:B------:R-:W-:Y:S01]  /*5560*/  @!UPT UIADD3 URZ, UPT, UPT, URZ, URZ, URZ ;  /* 0x000000fffffff290 */ /* 0x000fe2000fffe0ff */
.L_x_100:
[----:B------:R-:W2:Y:S01]  /*5570*/  @!UP2 LDCU.128 UR8, c[0x0][0xb10] ;  /* 0x00016200ff08a7ac */ /* 0x000ea20008000c00 */
[C---:B------:R-:W-:Y:S02]  /*5580*/  ISETP.NE.U32.AND P1, PT, R4.reuse, RZ, PT ;  /* 0x000000ff0400720c */ /* 0x040fe40003f25070 */
[----:B------:R-:W-:Y:S02]  /*5590*/  ISETP.NE.U32.AND P0, PT, R4, RZ, PT ;  /* 0x000000ff0400720c */ /* 0x000fe40003f05070 */
[C---:B------:R-:W-:Y:S02]  /*55a0*/  ISETP.NE.AND.EX P1, PT, R5.reuse, RZ, PT, P1 ;  /* 0x000000ff0500720c */ /* 0x040fe40003f25310 */
[----:B------:R-:W-:Y:S01]  /*55b0*/  ISETP.NE.AND.EX P0, PT, R5, RZ, PT, P0 ;  /* 0x000000ff0500720c */ /* 0x000fe20003f05300 */
[----:B------:R-:W3:Y:S01]  /*55c0*/  @!UP2 LDCU UR5, c[0x0][0xb0c] ;  /* 0x00016180ff05a7ac */ /* 0x000ee20008000800 */
[----:B------:R-:W-:Y:S01]  /*55d0*/  SHF.L.U32 R6, R15, 0x1f, RZ ;  /* 0x0000001f0f067819 */ /* 0x000fe200000006ff */
[----:B--2---:R-:W-:Y:S04]  /*55e0*/  UIMAD.WIDE.U32 UR16, UR15, UR8, URZ ;  /* 0x000000080f1072a5 */ /* 0x004fe8000f8e00ff */
[----:B------:R-:W-:Y:S02]  /*55f0*/  @!UP2 USHF.R.U32.HI UR4, URZ, UR9, UR17 ;  /* 0x00000009ff04a299 */ /* 0x000fe40008011611 */
[----:B------:R-:W-:Y:S02]  /*5600*/  UIMAD.WIDE.U32 UR16, UR14, UR11, URZ ;  /* 0x0000000b0e1072a5 */ /* 0x000fe4000f8e00ff */
[----:B---3--:R-:W-:Y:S04]  /*5610*/  @!UP2 UISETP.NE.AND UP0, UPT, UR5, 0x1, UPT ;  /* 0x000000010500a88c */ /* 0x008fe8000bf05270 */
[----:B------:R-:W-:Y:S02]  /*5620*/  @!UP2 USEL UR8, UR15, UR4, !UP0 ;  /* 0x000000040f08a287 */ /* 0x000fe4000c000000 */
[----:B------:R-:W-:Y:S01]  /*5630*/  @!UP2 UISETP.NE.AND UP0, UPT, UR10, 0x1, UPT ;  /* 0x000000010a00a88c */ /* 0x000fe2000bf05270 */
[----:B------:R-:W2:Y:S02]  /*5640*/  @!UP2 LDCU UR4, c[0x0][0xb20] ;  /* 0x00016400ff04a7ac */ /* 0x000ea40008000800 */
[----:B--2---:R-:W-:Y:S04]  /*5650*/  @!UP2 USHF.R.U32.HI UR4, URZ, UR4, UR17 ;  /* 0x00000004ff04a299 */ /* 0x004fe80008011611 */
[----:B------:R-:W-:Y:S04]  /*5660*/  @!UP2 USEL UR9, UR14, UR4, !UP0 ;  /* 0x000000040e09a287 */ /* 0x000fe8000c000000 */
[----:B------:R-:W-:Y:S02]  /*5670*/  @!UP2 UIADD3 UR4, UPT, UPT, -UR8, UR9, URZ ;  /* 0x000000090804a290 */ /* 0x000fe4000fffe1ff */
[----:B------:R-:W-:Y:S02]  /*5680*/  @!UP2 UIADD3 UR8, UPT, UPT, UR8, -UR9, URZ ;  /* 0x800000090808a290 */ /* 0x000fe4000fffe0ff */
[----:B------:R-:W-:Y:S02]  /*5690*/  @!UP2 UIMAD UR15, UR4, UR5, UR15 ;  /* 0x00000005040fa2a4 */ /* 0x000fe4000f8e020f */
[----:B------:R-:W-:Y:S01]  /*56a0*/  @!UP2 UIMAD UR14, UR8, UR10, UR14 ;  /* 0x0000000a080ea2a4 */ /* 0x000fe2000f8e020e */
[----:B------:R-:W-:Y:S11]  /*56b0*/  BRA.U UP3, `(.L_x_101) ;  /* 0x0000000103107547 */ /* 0x000ff6000b800000 */
[----:B------:R-:W-:Y:S04]  /*56c0*/  MOV R7, UR26 ;  /* 0x0000001a00077c02 */ /* 0x000fe80008000f00 */
[----:B------:R-:W-:Y:S04]  /*56d0*/  SHF.L.U32 R7, R7, 0x1f, RZ ;  /* 0x0000001f07077819 */ /* 0x000fe800000006ff */
[----:B------:R-:W2:Y:S02]  /*56e0*/  SYNCS.PHASECHK.TRANS64.TRYWAIT P2, [UR19+0x1c8], R7 ;  /* 0x0001c807ff0075a7 */ /* 0x000ea40008041113 */
[----:B--2---:R-:W-:Y:S05]  /*56f0*/  @!P2 BRA `(.L_x_102) ;  /* 0x000000300034a947 */ /* 0x004fea0003800000 */
.L_x_101:
[----:B------:R-:W-:Y:S05]  /*5700*/  @!P1 BRA `(.L_x_103) ;  /* 0x00000000002c9947 */ /* 0x000fea0003800000 */
[----:B----4-:R-:W-:Y:S01]  /*5710*/  ISETP.NE.U32.AND P1, PT, R2, RZ, PT ;  /* 0x000000ff0200720c */ /* 0x010fe20003f25070 */
[----:B------:R-:W-:Y:S03]  /*5720*/  IMAD.MOV.U32 R79, RZ, RZ, 0x1 ;  /* 0x00000001ff4f7424 */ /* 0x000fe600078e00ff */
[----:B------:R-:W-:Y:S11]  /*5730*/  ISETP.NE.AND.EX P1, PT, R3, RZ, PT, P1 ;  /* 0x000000ff0300720c */ /* 0x000ff60003f25310 */
[----:B------:R-:W-:Y:S02]  /*5740*/  @!UPT UIADD3 URZ, UPT, UPT, URZ, URZ, URZ ;  /* 0x000000fffffff290 */ /* 0x000fe4000fffe0ff */
[----:B------:R-:W2:Y:S01]  /*5750*/  @P1 LDC.64 R8, c[0x0][0x888] ;  /* 0x00022200ff081b82 */ /* 0x000ea20000000a00 */
[----:B-1----:R-:W-:Y:S04]  /*5760*/  @P1 IMAD R0, R4, UR36, RZ ;  /* 0x0000002404001c24 */ /* 0x002fe8000f8e02ff */
[----:B--2---:R-:W-:Y:S04]  /*5770*/  @P1 IMAD.WIDE R8, R0, 0x4, R8 ;  /* 0x0000000400081825 */ /* 0x004fe800078e0208 */
[----:B------:R-:W-:Y:S01]  /*5780*/  HFMA2 R0, -RZ, RZ, 0, 5.9604644775390625e-08 ;  /* 0x00000001ff007431 */ /* 0x000fe200000001ff */
[----:B-----5:R2:W5:Y:S04]  /*5790*/  @P1 LDG.E R39, desc[UR52][R8.64] ;  /* 0x0000003408271981 */ /* 0x020568000c1e1900 */
[----:B------:R-:W-:Y:S01]  /*57a0*/  @!P1 PRMT R79, R0, 0x7610, R79 ;  /* 0x00007610004f9816 */ /* 0x000fe2000000004f */
[----:B--2---:R-:W3:Y:S06]  /*57b0*/  @!P1 LDC R39, c[0x0][0x880] ;  /* 0x00022000ff279b82 */ /* 0x004eec0000000800 */
.L_x_103:
[----:B---3-5:R-:W-:Y:S01]  /*57c0*/  @!P0 FSETP.EQ.AND P1, PT, R39, RZ, PT ;  /* 0x000000ff2700820b */ /* 0x028fe20003f22000 */
[----:B------:R-:W-:Y:S01]  /*57d0*/  @!UPT UIADD3 URZ, UPT, UPT, URZ, URZ, URZ ;  /* 0x000000fffffff290 */ /* 0x000fe2000fffe0ff */
[----:B------:R-:W-:Y:S11]  /*57e0*/  @!P0 BRA `(.L_x_104) ;  /* 0x0000000000188947 */ /* 0x000ff60003800000 */
[----:B------:R-:W-:Y:S02]  /*57f0*/  LOP3.LUT P0, RZ, R79, 0xff, RZ, 0xc0, !PT ;  /* 0x000000ff4fff7812 */ /* 0x000fe4000780c0ff */
[----:B----4-:R-:W-:Y:S04]  /*5800*/  ISETP.NE.U32.AND P1, PT, R2, RZ, PT ;  /* 0x000000ff0200720c */ /* 0x010fe80003f25070 */
[----:B------:R-:W-:Y:S04]  /*5810*/  ISETP.NE.AND.EX P1, PT, R3, RZ, PT, P1 ;  /* 0x000000ff0300720c */ /* 0x000fe80003f25310 */
[----:B------:R-:W-:Y:S03]  /*5820*/  PLOP3.LUT P1, PT, P1, PT, PT, 0x8, 0x80 ;  /* 0x000000000080781c */ /* 0x000fe60000f2e170 */
[----:B------:R-:W-:Y:S11]  /*5830*/  @P0 FSETP.EQ.AND P1, PT, R39, RZ, PT ;  /* 0x000000ff2700020b */ /* 0x000ff60003f22000 */
[----:B------:R-:W-:Y:S02]  /*5840*/  @!UPT UIADD3 URZ, UPT, UPT, URZ, URZ, URZ ;  /* 0x000000fffffff290 */ /* 0x000fe4000fffe0ff */
.L_x_104:
[----:B------:R-:W2:Y:S01]  /*5850*/  SYNCS.PHASECHK.TRANS64.TRYWAIT P0, [UR19+0x1b8], R6 ;  /* 0x0001b806ff0075a7 */ /* 0x000ea20008001113 */
[----:B------:R-:W-:Y:S02]  /*5860*/  ELECT P2, URZ, PT ;  /* 0x0000000000ff782f */ /* 0x000fe40003840000 */
[----:B------:R-:W-:Y:S01]  /*5870*/  IADD3 R14, PT, PT, R14, 0x1, RZ ;  /* 0x000000010e0e7810 */ /* 0x000fe20007ffe0ff */
[----:B--2---:R-:W-:Y:S10]  /*5880*/  @!P0 BRA `(.L_x_105) ;  /* 0x0000002c00e88947 */ /* 0x004ff40003800000 */
.L_x_202:
[----:B------:R-:W-:Y:S01]  /*5890*/  PLOP3.LUT P1, PT, P1, P2, PT, 0xf2, 0x2f ;  /* 0x00000000002f781c */ /* 0x000fe20000f25e72 */
[----:B------:R-:W-:Y:S01]  /*58a0*/  UMOV UR16, 0x0 ;  /* 0x0000000000107882 */ /* 0x000fe20000000000 */
[----:B------:R-:W-:Y:S01]  /*58b0*/  UMOV UR17, 0x10000000 ;  /* 0x1000000000117882 */ /* 0x000fe20000000000 */
[----:B------:R-:W-:Y:S01]  /*58c0*/  UMOV UR12, UR36 ;  /* 0x00000024000c7c82 */ /* 0x000fe20008000000 */
[----:B------:R-:W-:Y:S01]  /*58d0*/  LOP3.LUT R15, R15, 0x1, RZ, 0x3c, !PT ;  /* 0x000000010f0f7812 */ /* 0x000fe200078e3cff */
[----:B------:R-:W-:Y:S01]  /*58e0*/  UPLOP3.LUT UP3, UPT, UPT, UPT, UPT, 0x80, 0x8 ;  /* 0x000000000008789c */ /* 0x000fe20003f6f070 */
[----:B------:R-:W-:Y:S07]  /*58f0*/  UMOV UR36, UR29 ;  /* 0x0000001d00247c82 */ /* 0x000fee0008000000 */
[----:B-1----:R-:W-:Y:S01]  /*5900*/  @!P1 IADD3 R6, P0, PT, R16, 0x580, RZ ;  /* 0x0000058010069810 */ /* 0x002fe20007f1e0ff */
[----:B------:R-:W-:Y:S03]  /*5910*/  VOTEU.ALL UP0, P1 ;  /* 0x0000000000ff7886 */ /* 0x000fe60000800000 */
[----:B------:R-:W-:Y:S01]  /*5920*/  @!P1 R2UR UR5, R6 ;  /* 0x00000000060592ca */ /* 0x000fe200000e0000 */
[----:B------:R-:W-:Y:S01]  /*5930*/  @!P1 IMAD.X R0, RZ, RZ, R17, P0 ;  /* 0x000000ffff009224 */ /* 0x000fe200000e0611 */
[----:B------:R-:W-:Y:S01]  /*5940*/  @!UP0 USHF.L.U32 UR10, UR51, 0x6, URZ ;  /* 0x00000006330a8899 */ /* 0x000fe200080006ff */
[----:B------:R-:W-:Y:S01]  /*5950*/  ISETP.NE.AND P0, PT, R14, 0x2, PT ;  /* 0x000000020e00780c */ /* 0x000fe20003f05270 */
[----:B------:R-:W-:Y:S02]  /*5960*/  @!UP0 USHF.L.U32 UR11, UR50, 0x6, URZ ;  /* 0x00000006320b8899 */ /* 0x000fe400080006ff */
[----:B------:R-:W-:Y:S01]  /*5970*/  @!P1 R2UR UR4, R0 ;  /* 0x00000000000492ca */ /* 0x000fe200000e0000 */
[----:B------:R-:W-:Y:S01]  /*5980*/  @!UP0 UIADD3 UR8, UPT, UPT, UR19, 0x400, URZ ;  /* 0x0000040013088890 */ /* 0x000fe2000fffe0ff */
[----:B------:R-:W-:Y:S01]  /*5990*/  SEL R0, RZ, 0x1, P0 ;  /* 0x00000001ff007807 */ /* 0x000fe20000000000 */
[----:B------:R-:W-:Y:S01]  /*59a0*/  @!UP0 UIADD3 UR9, UPT, UPT, UR19, 0x1b0, URZ ;  /* 0x000001b013098890 */ /* 0x000fe2000fffe0ff */
[----:B------:R-:W-:Y:S01]  /*59b0*/  SEL R14, R14, RZ, P0 ;  /* 0x000000ff0e0e7207 */ /* 0x000fe20000000000 */
[----:B------:R-:W-:Y:S01]  /*59c0*/  VOTEU.ALL UP0, P1 ;  /* 0x0000000000ff7886 */ /* 0x000fe20000800000 */
[----:B------:R-:W-:Y:S01]  /*59d0*/  LOP3.LUT R13, R13, R0, RZ, 0x3c, !PT ;  /* 0x000000000d0d7212 */ /* 0x000fe200078e3cff */
[----:B------:R-:W-:Y:S01]  /*59e0*/  IMAD.U32 R6, RZ, RZ, UR5 ;  /* 0x00000005ff067e24 */ /* 0x000fe2000f8e00ff */
[----:B------:R-:W-:Y:S02]  /*59f0*/  UIADD3 UR51, UPT, UPT, UR14, UR48, URZ ;  /* 0x000000300e337290 */ /* 0x000fe4000fffe0ff */
[----:B------:R-:W-:Y:S03]  /*5a00*/  UIADD3 UR50, UPT, UPT, UR15, UR49, URZ ;  /* 0x000000310f327290 */ /* 0x000fe6000fffe0ff */
[----:B------:R-:W-:Y:S01]  /*5a10*/  IMAD.U32 R7, RZ, RZ, UR4 ;  /* 0x00000004ff077e24 */ /* 0x000fe2000f8e00ff */
[----:B------:R-:W-:Y:S04]  /*5a20*/  @!P1 R2UR UR4, R6 ;  /* 0x00000000060492ca */ /* 0x000fe800000e0000 */
[----:B------:R-:W-:Y:S11]  /*5a30*/  @!P1 R2UR UR5, R7 ;  /* 0x00000000070592ca */ /* 0x000ff600000e0000 */
[----:B------:R-:W-:Y:S02]  /*5a40*/  @!UPT UIADD3 URZ, UPT, UPT, URZ, URZ, URZ ;  /* 0x000000fffffff290 */ /* 0x000fe4000fffe0ff */
[----:B------:R3:W-:Y:S01]  /*5a50*/  @!UP0 UTMALDG.3D [UR8], [UR4], desc[UR16] ;  /* 0x00001008040085b4 */ /* 0x0007e20008011000 */
[----:B------:R3:W-:Y:S01]  /*5a60*/  @!P1 SYNCS.ARRIVE.TRANS64.RED.A0TR RZ, [UR19+0x1b0], R12 ;  /* 0x0001b00cffff99a7 */ /* 0x0007e20008300413 */
[----:B------:R-:W-:Y:S01]  /*5a70*/  SYNCS.ARRIVE.TRANS64.RED.A1T0 RZ, [UR54], RZ ;  /* 0x000000ffffff79a7 */ /* 0x000fe20008100436 */
[----:B------:R-:W-:Y:S05]  /*5a80*/  BRA.U UP1, `(.L_x_106) ;  /* 0xfffffff501a87547 */ /* 0x000fea000b83ffff */
[----:B------:R-:W-:Y:S07]  /*5a90*/  MOV R0, UR19 ;  /* 0x0000001300007c02 */ /* 0x000fee0008000f00 */
.L_x_107:
[----:B-1--4-:R-:W-:-:S04]  /*5aa0*/  SHF.L.U32 R2, R15, 0x1f, RZ ;  /* 0x0000001f0f027819 */ /* 0x012fc800000006ff */
[----:B------:R1:W2:Y:S03]  /*5ab0*/  SYNCS.PHASECHK.TRANS64.TRYWAIT P0, [R0+URZ+0x1b8], R2 ;  /* 0x0001b802000075a7 */ /* 0x0002a600080011ff */
[----:B--2---:R-:W-:Y:S05]  /*5ac0*/  @!P0 NANOSLEEP.SYNCS 0x989680 ;  /* 0x009896800000895d */ /* 0x004fea0003900000 */
[----:B------:R-:W2:Y:S02]  /*5ad0*/  @!P0 SYNCS.PHASECHK.TRANS64 P0, [R0+URZ+0x1b8], R2 ;  /* 0x0001b802000085a7 */ /* 0x000ea400080010ff */
[----:B--23--:R-:W-:Y:S05]  /*5ae0*/  @P0 EXIT ;  /* 0x000000000000094d */ /* 0x00cfea0003800000 */
[----:B------:R-:W-:Y:S05]  /*5af0*/  BRA `(.L_x_107) ;  /* 0xfffffffc00e87947 */ /* 0x000fea000383ffff */
.L_x_98:
[----:B------:R-:W-:-:S06]  /*5b00*/  UISETP.GE.AND UP0, UPT, UR10, 0x4, UPT ;  /* 0x000000040a00788c */ /* 0x000fcc000bf06270 */
[----:B------:R-:W-:-:S13]  /*5b10*/  PLOP3.LUT P0, PT, PT, PT, UP0, 0x80, 0x8 ;  /* 0x000000000008781c */ /* 0x000fda0003f0f008 */
[----:B------:R-:W-:Y:S05]  /*5b20*/  @!P0 EXIT ;  /* 0x000000000000894d */ /* 0x000fea0003800000 */
[----:B------:R-:W-:Y:S01]  /*5b30*/  BAR.SYNC.DEFER_BLOCKING 0x6, 0xa0 ;  /* 0x0182800000007b1d */ /* 0x000fe20000010000 */
[C---:B------:R-:W-:Y:S02]  /*5b40*/  IMAD.SHL.U32 R5, R76.reuse, 0x40, RZ ;  /* 0x000000404c057824 */ /* 0x040fe400078e00ff */
[----:B------:R-:W-:Y:S02]  /*5b50*/  HFMA2 R81, -RZ, RZ, 0, 0 ;  /* 0x00000000ff517431 */ /* 0x000fe400000001ff */
[C---:B------:R-:W-:Y:S01]  /*5b60*/  IMAD.SHL.U32 R2, R76.reuse, 0x20, RZ ;  /* 0x000000204c027824 */ /* 0x040fe200078e00ff */
[----:B------:R-:W-:Y:S01]  /*5b70*/  CS2R R82, SRZ ;  /* 0x0000000000527805 */ /* 0x000fe2000001ff00 */
[----:B------:R-:W-:Y:S01]  /*5b80*/  IMAD.SHL.U32 R4, R76, 0x2, RZ ;  /* 0x000000024c047824 */ /* 0x000fe200078e00ff */
[----:B------:R-:W-:Y:S01]  /*5b90*/  UMOV UR57, 0x400 ;  /* 0x0000040000397882 */ /* 0x000fe20000000000 */
[----:B------:R-:W-:Y:S01]  /*5ba0*/  LOP3.LUT R3, R5, 0x180, RZ, 0xc0, !PT ;  /* 0x0000018005037812 */ /* 0x000fe200078ec0ff */
[----:B------:R-:W-:Y:S01]  /*5bb0*/  ULEA UR57, UR54, UR57, 0x18 ;  /* 0x0000003936397291 */ /* 0x000fe2000f8ec0ff */
[----:B------:R-:W-:Y:S01]  /*5bc0*/  LOP3.LUT R2, R2, 0xc00, RZ, 0xc0, !PT ;  /* 0x00000c0002027812 */ /* 0x000fe200078ec0ff */
[----:B------:R-:W1:Y:S01]  /*5bd0*/  LDC.64 R68, c[0x0][0x888] ;  /* 0x00022200ff447b82 */ /* 0x000e620000000a00 */
[----:B------:R-:W-:Y:S01]  /*5be0*/  LOP3.LUT R4, R3, 0x20, R4, 0xf8, !PT ;  /* 0x0000002003047812 */ /* 0x000fe200078ef804 */
[----:B------:R-:W-:Y:S01]  /*5bf0*/  IMAD.SHL.U32 R3, R76, 0x8, RZ ;  /* 0x000000084c037824 */ /* 0x000fe200078e00ff */
[----:B------:R-:W-:Y:S01]  /*5c00*/  LOP3.LUT R2, R2, 0x40, R5, 0xf8, !PT ;  /* 0x0000004002027812 */ /* 0x000fe200078ef805 */
[----:B------:R-:W-:Y:S01]  /*5c10*/  IMAD.U32 R37, R76, 0x10000, RZ ;  /* 0x000100004c257824 */ /* 0x000fe200078e00ff */
[----:B------:R-:W-:Y:S01]  /*5c20*/  UIADD3 UR4, UPT, UPT, UR57, 0x1400, URZ ;  /* 0x0000140039047890 */ /* 0x000fe2000fffe0ff */
[----:B------:R-:W-:Y:S01]  /*5c30*/  IMAD.MOV.U32 R36, RZ, RZ, RZ ;  /* 0x000000ffff247224 */ /* 0x000fe200078e00ff */
[----:B------:R-:W-:Y:S01]  /*5c40*/  LOP3.LUT R3, R4, 0x30, R3, 0x78, !PT ;  /* 0x0000003004037812 */ /* 0x000fe200078e7803 */
[----:B------:R-:W2:Y:S01]  /*5c50*/  LDC.64 R74, c[0x0][0x890] ;  /* 0x00022400ff4a7b82 */ /* 0x000ea20000000a00 */
[----:B------:R-:W-:Y:S01]  /*5c60*/  LOP3.LUT R2, R2, 0x200, R5, 0xf8, !PT ;  /* 0x0000020002027812 */ /* 0x000fe200078ef805 */
[----:B------:R-:W-:Y:S01]  /*5c70*/  IMAD.MOV.U32 R84, RZ, RZ, RZ ;  /* 0x000000ffff547224 */ /* 0x000fe200078e00ff */
[----:B------:R-:W-:Y:S01]  /*5c80*/  LOP3.LUT R37, R37, 0x600000, RZ, 0xc0, !PT ;  /* 0x0060000025257812 */ /* 0x000fe200078ec0ff */
[----:B------:R-:W-:Y:S01]  /*5c90*/  IMAD.U32 R85, RZ, RZ, UR4 ;  /* 0x00000004ff557e24 */ /* 0x000fe2000f8e00ff */
[----:B------:R-:W-:Y:S01]  /*5ca0*/  LOP3.LUT R78, R2, R3, RZ, 0xfc, !PT ;  /* 0x00000003024e7212 */ /* 0x000fe200078efcff */
[----:B------:R-:W3:Y:S01]  /*5cb0*/  LDS R0, [UR57+0x280] ;  /* 0x00028039ff007984 */ /* 0x000ee20008000800 */
[----:B------:R-:W-:Y:S01]  /*5cc0*/  IMAD.SHL.U32 R2, R76, 0x10, RZ ;  /* 0x000000104c027824 */ /* 0x000fe200078e00ff */
[----:B------:R-:W4:Y:S01]  /*5cd0*/  LDC.64 R72, c[0x0][0x8b0] ;  /* 0x00022c00ff487b82 */ /* 0x000f220000000a00 */
[----:B------:R-:W-:Y:S01]  /*5ce0*/  IADD3 R77, PT, PT, R78, UR57, RZ ;  /* 0x000000394e4d7c10 */ /* 0x000fe2000fffe0ff */
[----:B------:R-:W1:Y:S02]  /*5cf0*/  LDCU UR59, c[0x0][0x370] ;  /* 0x00006e00ff3b77ac */ /* 0x000e640008000800 */
[----:B------:R-:W-:Y:S01]  /*5d00*/  LOP3.LUT R2, R2, 0x20, RZ, 0xc0, !PT ;  /* 0x0000002002027812 */ /* 0x000fe200078ec0ff */
[----:B------:R-:W1:Y:S03]  /*5d10*/  LDCU.64 UR62, c[0x0][0x348] ;  /* 0x00006900ff3e77ac */ /* 0x000e660008000a00 */
[----:B------:R-:W1:Y:S01]  /*5d20*/  LDC.64 R70, c[0x0][0x8a8] ;  /* 0x00022a00ff467b82 */ /* 0x000e620000000a00 */
[----:B------:R-:W-:Y:S01]  /*5d30*/  IADD3 R77, PT, PT, -R2, 0x400, R77 ;  /* 0x00000400024d7810 */ /* 0x000fe20007ffe14d */
[----:B------:R-:W1:Y:S01]  /*5d40*/  LDCU UR41, c[0x0][0xb0c] ;  /* 0x00016180ff2977ac */ /* 0x000e620008000800 */
[----:B------:R-:W1:Y:S01]  /*5d50*/  LDCU UR55, c[0x0][0xb20] ;  /* 0x00016400ff3777ac */ /* 0x000e620008000800 */
[----:B------:R-:W1:Y:S01]  /*5d60*/  LDCU UR40, c[0x0][0xb30] ;  /* 0x00016600ff2877ac */ /* 0x000e620008000800 */
[----:B------:R-:W1:Y:S01]  /*5d70*/  LDCU.64 UR38, c[0x0][0xb28] ;  /* 0x00016500ff2677ac */ /* 0x000e620008000a00 */
[----:B------:R-:W1:Y:S01]  /*5d80*/  LDCU.128 UR44, c[0x0][0xb10] ;  /* 0x00016200ff2c77ac */ /* 0x000e620008000c00 */
[----:B------:R-:W1:Y:S01]  /*5d90*/  LDCU UR58, c[0x0][0x374] ;  /* 0x00006e80ff3a77ac */ /* 0x000e620008000800 */
[----:B------:R-:W-:Y:S01]  /*5da0*/  UIADD3 UR56, UPT, UPT, UR57, 0x400, URZ ;  /* 0x0000040039387890 */ /* 0x000fe2000fffe0ff */
[----:B---3--:R-:W-:-:S11]  /*5db0*/  IMAD.IADD R37, R0, 0x1, R37 ;  /* 0x0000000100257824 */ /* 0x008fd600078e0225 */
.L_x_125:
[----:B------:R-:W-:Y:S02]  /*5dc0*/  LEA R3, R81, UR57, 0x3 ;  /* 0x0000003951037c11 */ /* 0x000fe4000f8e18ff */
[----:B------:R-:W-:Y:S02]  /*5dd0*/  SHF.L.U32 R0, R83, 0x1f, RZ ;  /* 0x0000001f53007819 */ /* 0x000fe400000006ff */
[----:B-1----:R-:W-:Y:S02]  /*5de0*/  LEA R4, R81, UR57, 0x4 ;  /* 0x0000003951047c11 */ /* 0x002fe4000f8e20ff */
[----:B------:R-:W3:Y:S02]  /*5df0*/  SYNCS.PHASECHK.TRANS64.TRYWAIT P0, [R3+URZ+0x1d0], R0 ;  /* 0x0001d000030075a7 */ /* 0x000ee400080011ff */
[----:B--23--:R-:W-:Y:S05]  /*5e00*/  @!P0 BRA `(.L_x_108) ;  /* 0x0000002800a08947 */ /* 0x00cfea0003800000 */
.L_x_203:
        /* <DEDUP_REMOVED lines=11> */
[----:B------:R-:W-:Y:S01]  /*5ec0*/  PLOP3.LUT P0, PT, PT, PT, UP1, 0x80, 0x8 ;  /* 0x000000000008781c */ /* 0x000fe20003f0f018 */
[----:B------:R-:W-:Y:S11]  /*5ed0*/  UP2UR UR61, UPR, URZ, 0x2 ;  /* 0x00000002ff3d7883 */ /* 0x000ff60008000000 */
[----:B------:R-:W-:Y:S01]  /*5ee0*/  @!UPT UIADD3 URZ, UPT, UPT, URZ, URZ, URZ ;  /* 0x000000fffffff290 */ /* 0x000fe2000fffe0ff */
        /* <DEDUP_REMOVED lines=14> */
[----:B------:R-:W-:Y:S02]  /*5fd0*/  UISETP.NE.AND UP0, UPT, UR46, 0x1, UPT ;  /* 0x000000012e00788c */ /* 0x000fe4000bf05270 */
[----:B------:R-:W-:Y:S02]  /*5fe0*/  USHF.R.U32.HI UR15, URZ, UR55, UR15 ;  /* 0x00000037ff0f7299 */ /* 0x000fe4000801160f */
[----:B------:R-:W-:Y:S02]  /*5ff0*/  UIMAD.WIDE.U32 UR18, UR59, UR44, URZ ;  /* 0x0000002c3b1272a5 */ /* 0x000fe4000f8e00ff */
[----:B------:R-:W-:Y:S02]  /*6000*/  UIMAD.WIDE.U32 UR20, UR42, UR47, URZ ;  /* 0x0000002f2a1472a5 */ /* 0x000fe4000f8e00ff */
[----:B------:R-:W-:Y:S02]  /*6010*/  USEL UR4, UR58, UR15, !UP0 ;  /* 0x0000000f3a047287 */ /* 0x000fe4000c000000 */
[----:B------:R-:W-:Y:S02]  /*6020*/  UISETP.NE.AND UP2, UPT, UR37, 0x1, UPT ;  /* 0x000000012500788c */ /* 0x000fe4000bf45270 */
[----:B------:R-:W-:Y:S02]  /*6030*/  USHF.R.U32.HI UR14, URZ, UR45, UR19 ;  /* 0x0000002dff0e7299 */ /* 0x000fe40008011613 */
[----:B------:R-:W-:Y:S02]  /*6040*/  USHF.R.U32.HI UR15, URZ, UR55, UR21 ;  /* 0x00000037ff0f7299 */ /* 0x000fe40008011615 */
[----:B------:R-:W-:Y:S02]  /*6050*/  UIMAD.WIDE.U32 UR18, UR4, UR38, URZ ;  /* 0x00000026041272a5 */ /* 0x000fe4000f8e00ff */
[----:B------:R-:W-:Y:S02]  /*6060*/  UISETP.NE.AND UP1, UPT, UR41, 0x1, UPT ;  /* 0x000000012900788c */ /* 0x000fe4000bf25270 */
[----:B------:R-:W-:Y:S02]  /*6070*/  UIMAD.WIDE.U32 UR16, UR43, UR44, URZ ;  /* 0x0000002c2b1072a5 */ /* 0x000fe4000f8e00ff */
[----:B------:R-:W-:Y:S02]  /*6080*/  USEL UR8, UR42, UR15, !UP0 ;  /* 0x0000000f2a087287 */ /* 0x000fe4000c000000 */
[----:B------:R-:W-:Y:S02]  /*6090*/  USEL UR9, UR59, UR14, !UP1 ;  /* 0x0000000e3b097287 */ /* 0x000fe4000c800000 */
[----:B------:R-:W-:Y:S02]  /*60a0*/  USHF.R.U32.HI UR14, URZ, UR45, UR17 ;  /* 0x0000002dff0e7299 */ /* 0x000fe40008011611 */
[----:B------:R-:W-:Y:S02]  /*60b0*/  UIMAD.WIDE.U32 UR16, UR9, UR38, URZ ;  /* 0x00000026091072a5 */ /* 0x000fe4000f8e00ff */
[----:B------:R-:W-:Y:S02]  /*60c0*/  USEL UR5, UR43, UR14, !UP1 ;  /* 0x0000000e2b057287 */ /* 0x000fe4000c800000 */
[----:B------:R-:W-:Y:S02]  /*60d0*/  @UP2 USHF.R.U32.HI UR9, URZ, UR39, UR17 ;  /* 0x00000027ff092299 */ /* 0x000fe40008011611 */
[----:B------:R-:W-:Y:S02]  /*60e0*/  UIMAD.WIDE.U32 UR12, UR8, UR38, URZ ;  /* 0x00000026080c72a5 */ /* 0x000fe4000f8e00ff */
[----:B------:R-:W-:Y:S02]  /*60f0*/  UIMAD UR6, UR37, UR9, URZ ;  /* 0x00000009250672a4 */ /* 0x000fe4000f8e02ff */
[----:B------:R-:W-:Y:S01]  /*6100*/  USHF.R.U32.HI UR11, URZ, UR39, UR13 ;  /* 0x00000027ff0b7299 */ /* 0x000fe2000801160d */
[----:B------:R-:W-:Y:S02]  /*6110*/  UMOV UR15, UR19 ;  /* 0x00000013000f7c82 */ /* 0x000fe40008000000 */
[----:B------:R-:W-:Y:S02]  /*6120*/  @UP2 USHF.R.U32.HI UR4, URZ, UR39, UR15 ;  /* 0x00000027ff042299 */ /* 0x000fe4000801160f */
[----:B------:R-:W-:Y:S02]  /*6130*/  USEL UR12, UR8, UR11, !UP2 ;  /* 0x0000000b080c7287 */ /* 0x000fe4000d000000 */
[----:B------:R-:W-:Y:S02]  /*6140*/  UIMAD UR4, UR37, UR4, URZ ;  /* 0x00000004250472a4 */ /* 0x000fe4000f8e02ff */
[----:B------:R-:W-:Y:S02]  /*6150*/  UIADD3 UR11, UPT, UPT, -UR12, URZ, URZ ;  /* 0x000000ff0c0b7290 */ /* 0x000fe4000fffe1ff */
[----:B------:R-:W-:Y:S02]  /*6160*/  UISETP.GE.AND UP0, UPT, UR8, UR4, UPT ;  /* 0x000000040800728c */ /* 0x000fe4000bf06270 */
[----:B------:R-:W-:Y:S02]  /*6170*/  UIMAD UR11, UR37, UR11, UR8 ;  /* 0x0000000b250b72a4 */ /* 0x000fe4000f8e0208 */
[----:B------:R-:W-:Y:S02]  /*6180*/  UISETP.GE.OR UP0, UPT, UR5, UR6, UP0 ;  /* 0x000000060500728c */ /* 0x000fe40008706670 */
[----:B------:R-:W-:Y:S02]  /*6190*/  UIMAD.WIDE.U32 UR6, UR5, UR38, URZ ;  /* 0x00000026050672a5 */ /* 0x000fe4000f8e00ff */
[----:B------:R-:W-:Y:S04]  /*61a0*/  UIADD3 UR6, UPT, UPT, -UR8, URZ, URZ ;  /* 0x000000ff08067290 */ /* 0x000fe8000fffe1ff */
[----:B------:R-:W-:Y:S03]  /*61b0*/  UIMAD UR42, UR46, UR6, UR42 ;  /* 0x000000062e2a72a4 */ /* 0x000fe6000f8e022a */
[----:B------:R-:W-:Y:S02]  /*61c0*/  @!UP0 USHF.R.U32.HI UR4, URZ, UR39, UR7 ;  /* 0x00000027ff048299 */ /* 0x000fe40008011607 */
[----:B------:R-:W-:Y:S02]  /*61d0*/  UIADD3 UR7, UPT, UPT, -UR5, URZ, URZ ;  /* 0x000000ff05077290 */ /* 0x000fe4000fffe1ff */
[----:B------:R-:W-:Y:S02]  /*61e0*/  @!UP0 USEL UR4, UR5, UR4, !UP2 ;  /* 0x0000000405048287 */ /* 0x000fe4000d000000 */
[----:B------:R-:W-:Y:S02]  /*61f0*/  UIMAD UR43, UR41, UR7, UR43 ;  /* 0x00000007292b72a4 */ /* 0x000fe4000f8e022b */
[----:B------:R-:W-:Y:S02]  /*6200*/  @!UP0 UIMAD UR10, UR9, UR11, UR4 ;  /* 0x0000000b090a82a4 */ /* 0x000fe4000f8e0204 */
[----:B------:R-:W-:Y:S04]  /*6210*/  @!UP0 UIADD3 UR11, UPT, UPT, UR12, -UR4, URZ ;  /* 0x800000040c0b8290 */ /* 0x000fe8000fffe0ff */
[----:B------:R-:W-:Y:S03]  /*6220*/  @!UP0 UIMAD UR8, UR11, UR37, UR5 ;  /* 0x000000250b0882a4 */ /* 0x000fe6000f8e0205 */
[----:B------:R-:W-:Y:S02]  /*6230*/  @!UP0 UMOV UR5, UR10 ;  /* 0x0000000a00058c82 */ /* 0x000fe40008000000 */
[----:B------:R-:W-:Y:S02]  /*6240*/  UIMAD UR43, UR5, UR41, UR43 ;  /* 0x00000029052b72a4 */ /* 0x000fe4000f8e022b */
[----:B------:R-:W-:Y:S11]  /*6250*/  UIMAD UR42, UR8, UR46, UR42 ;  /* 0x0000002e082a72a4 */ /* 0x000ff6000f8e022a */
[----:B------:R-:W-:Y:S01]  /*6260*/  @!UPT UIADD3 URZ, UPT, UPT, URZ, URZ, URZ ;  /* 0x000000fffffff290 */ /* 0x000fe2000fffe0ff */
.L_x_109:
[----:B------:R-:W-:Y:S01]  /*6270*/  UISETP.NE.AND UP0, UPT, UR40, 0x1, UPT ;  /* 0x000000012800788c */ /* 0x000fe2000bf05270 */
[----:B------:R-:W-:Y:S10]  /*6280*/  IADD3 R81, PT, PT, R81, 0x1, RZ ;  /* 0x0000000151517810 */ /* 0x000ff40007ffe0ff */
[----:B------:R-:W2:Y:S01]  /*6290*/  @!UP0 LDCU.128 UR8, c[0x0][0xb10] ;  /* 0x00016200ff0887ac */ /* 0x000ea20008000c00 */
[----:B------:R-:W3:Y:S01]  /*62a0*/  @!UP0 LDCU UR5, c[0x0][0xb0c] ;  /* 0x00016180ff0587ac */ /* 0x000ee20008000800 */
[----:B------:R-:W4:Y:S01]  /*62b0*/  @!UP0 LDCU UR4, c[0x0][0xb20] ;  /* 0x00016400ff0487ac */ /* 0x000f220008000800 */
[----:B--2---:R-:W-:Y:S02]  /*62c0*/  UIMAD.WIDE.U32 UR6, UR43, UR8, URZ ;  /* 0x000000082b0672a5 */ /* 0x004fe4000f8e00ff */
[----:B------:R-:W-:Y:S02]  /*62d0*/  UIMAD.WIDE.U32 UR12, UR42, UR11, URZ ;  /* 0x0000000b2a0c72a5 */ /* 0x000fe4000f8e00ff */
[----:B------:R-:W-:Y:S02]  /*62e0*/  @!UP0 UISETP.NE.AND UP1, UPT, UR10, 0x1, UPT ;  /* 0x000000010a00888c */ /* 0x000fe4000bf25270 */
[----:B------:R-:W-:Y:S02]  /*62f0*/  @!UP0 USHF.R.U32.HI UR7, URZ, UR9, UR7 ;  /* 0x00000009ff078299 */ /* 0x000fe40008011607 */
[----:B---3--:R-:W-:Y:S02]  /*6300*/  @!UP0 UISETP.NE.AND UP2, UPT, UR5, 0x1, UPT ;  /* 0x000000010500888c */ /* 0x008fe4000bf45270 */
[----:B----4-:R-:W-:Y:S02]  /*6310*/  @!UP0 USHF.R.U32.HI UR4, URZ, UR4, UR13 ;  /* 0x00000004ff048299 */ /* 0x010fe4000801160d */
[----:B------:R-:W-:Y:S02]  /*6320*/  @!UP0 USEL UR7, UR43, UR7, !UP2 ;  /* 0x000000072b078287 */ /* 0x000fe4000d000000 */
[----:B------:R-:W-:Y:S04]  /*6330*/  @!UP0 USEL UR6, UR42, UR4, !UP1 ;  /* 0x000000042a068287 */ /* 0x000fe8000c800000 */
[----:B------:R-:W-:Y:S02]  /*6340*/  @!UP0 UIADD3 UR4, UPT, UPT, -UR7, UR6, URZ ;  /* 0x0000000607048290 */ /* 0x000fe4000fffe1ff */
[----:B------:R-:W-:Y:S02]  /*6350*/  @!UP0 UIADD3 UR6, UPT, UPT, UR7, -UR6, URZ ;  /* 0x8000000607068290 */ /* 0x000fe4000fffe0ff */
[----:B------:R-:W-:Y:S02]  /*6360*/  @!UP0 UIMAD UR43, UR4, UR5, UR43 ;  /* 0x00000005042b82a4 */ /* 0x000fe4000f8e022b */
[----:B------:R-:W-:Y:S02]  /*6370*/  @!UP0 UIMAD UR42, UR6, UR10, UR42 ;  /* 0x0000000a062a82a4 */ /* 0x000fe4000f8e022a */
[----:B------:R-:W-:Y:S09]  /*6380*/  ULOP3.LUT UP0, URZ, UR56, 0x1b0, URZ, 0xc0, !UPT ;  /* 0x000001b038ff7892 */ /* 0x000ff2000f80c0ff */
[----:B------:R-:W-:Y:S05]  /*6390*/  BRA.U !UP0, `(.L_x_110) ;  /* 0x0000000108407547 */ /* 0x000fea000b800000 */
[----:B------:R-:W2:Y:S01]  /*63a0*/  LDCU.64 UR8, c[0x4][0x80] ;  /* 0x01001000ff0877ac */ /* 0x000ea20008000a00 */
[----:B------:R-:W-:Y:S01]  /*63b0*/  MOV R3, 0x0 ;  /* 0x0000000000037802 */ /* 0x000fe20000000f00 */
[----:B------:R-:W-:Y:S02]  /*63c0*/  HFMA2 R12, -RZ, RZ, 0, 5.9604644775390625e-08 ;  /* 0x00000001ff0c7431 */ /* 0x000fe400000001ff */
[----:B------:R-:W-:Y:S02]  /*63d0*/  IMAD.MOV.U32 R8, RZ, RZ, 0x70 ;  /* 0x00000070ff087424 */ /* 0x000fe400078e00ff */
[----:B------:R-:W-:Y:S01]  /*63e0*/  IMAD.MOV.U32 R13, RZ, RZ, RZ ;  /* 0x000000ffff0d7224 */ /* 0x000fe200078e00ff */
[----:B------:R-:W3:Y:S01]  /*63f0*/  LDCU.64 UR6, c[0x4][0x88] ;  /* 0x01001100ff0677ac */ /* 0x000ee20008000a00 */
[----:B------:R-:W4:Y:S01]  /*6400*/  LDC.64 R2, c[0x4][R3] ;  /* 0x0100000003027b82 */ /* 0x000f220000000a00 */
[----:B------:R-:W1:Y:S01]  /*6410*/  LDCU.64 UR4, c[0x4][0x8] ;  /* 0x01000100ff0477ac */ /* 0x000e620008000a00 */
[----:B--2---:R-:W-:Y:S01]  /*6420*/  MOV R5, UR9 ;  /* 0x0000000900057c02 */ /* 0x004fe20008000f00 */
[----:B------:R-:W-:Y:S01]  /*6430*/  IMAD.U32 R4, RZ, RZ, UR8 ;  /* 0x00000008ff047e24 */ /* 0x000fe2000f8e00ff */
[----:B---3--:R-:W-:Y:S01]  /*6440*/  MOV R7, UR7 ;  /* 0x0000000700077c02 */ /* 0x008fe20008000f00 */
[----:B------:R-:W-:Y:S01]  /*6450*/  IMAD.U32 R6, RZ, RZ, UR6 ;  /* 0x00000006ff067e24 */ /* 0x000fe2000f8e00ff */
[----:B-1----:R-:W-:Y:S01]  /*6460*/  MOV R11, UR5 ;  /* 0x00000005000b7c02 */ /* 0x002fe20008000f00 */
[----:B------:R-:W-:Y:S02]  /*6470*/  IMAD.U32 R10, RZ, RZ, UR4 ;  /* 0x00000004ff0a7e24 */ /* 0x000fe4000f8e00ff */
[----:B------:R-:W-:Y:S07]  /*6480*/  LEPC R20, `(.L_x_110) ;  /* 0x000000001014794e */ /* 0x000fee0000000000 */
[----:B----45:R-:W-:Y:S05]  /*6490*/  CALL.ABS.NOINC R2 ;  /* 0x0000000002007343 */ /* 0x030fea0003c00000 */
.L_x_110:
[----:B------:R-:W-:Y:S01]  /*64a0*/  LOP3.LUT P0, RZ, R85, 0x1b0, RZ, 0xc0, !PT ;  /* 0x000001b055ff7812 */ /* 0x000fe2000780c0ff */
[----:B------:R-:W-:Y:S11]  /*64b0*/  BSSY.RECONVERGENT B6, `(.L_x_111) ;  /* 0x0000013000067945 */ /* 0x000ff60003800200 */
[----:B------:R-:W-:Y:S01]  /*64c0*/  @!UPT UIADD3 URZ, UPT, UPT, URZ, URZ, URZ ;  /* 0x000000fffffff290 */ /* 0x000fe2000fffe0ff */
[----:B------:R-:W-:Y:S05]  /*64d0*/  @!P0 BRA `(.L_x_112) ;  /* 0x0000000000408947 */ /* 0x000fea0003800000 */
        /* <DEDUP_REMOVED lines=16> */
.L_x_112:
[----:B------:R-:W-:Y:S05]  /*65e0*/  BSYNC.RECONVERGENT B6 ;  /* 0x0000000000067941 */ /* 0x000fea0003800200 */
.L_x_111:
[----:B------:R-:W-:Y:S02]  /*65f0*/  ISETP.NE.U32.AND P0, PT, R68, RZ, PT ;  /* 0x000000ff4400720c */ /* 0x000fe40003f05070 */
[C---:B------:R-:W-:Y:S02]  /*6600*/  ISETP.NE.U32.AND P2, PT, R74.reuse, RZ, PT ;  /* 0x000000ff4a00720c */ /* 0x040fe40003f45070 */
[----:B------:R-:W-:Y:S02]  /*6610*/  ISETP.NE.AND.EX P0, PT, R69, RZ, PT, P0 ;  /* 0x000000ff4500720c */ /* 0x000fe40003f05300 */
[----:B------:R-:W-:Y:S02]  /*6620*/  ISETP.NE.U32.AND P4, PT, R74, RZ, PT ;  /* 0x000000ff4a00720c */ /* 0x000fe40003f85070 */
[C---:B------:R-:W-:Y:S02]  /*6630*/  ISETP.NE.AND.EX P2, PT, R75.reuse, RZ, P0, P2 ;  /* 0x000000ff4b00720c */ /* 0x040fe40000745320 */
[----:B------:R-:W-:Y:S02]  /*6640*/  ISETP.NE.AND.EX P4, PT, R75, RZ, PT, P4 ;  /* 0x000000ff4b00720c */ /* 0x000fe40003f85340 */
[----:B------:R-:W-:Y:S02]  /*6650*/  ISETP.NE.U32.AND P5, PT, R72, RZ, PT ;  /* 0x000000ff4800720c */ /* 0x000fe40003fa5070 */
[----:B------:R-:W-:Y:S02]  /*6660*/  PLOP3.LUT P0, PT, PT, PT, PT, 0x8, 0x80 ;  /* 0x000000000080781c */ /* 0x000fe40003f0e170 */
[----:B------:R-:W-:Y:S05]  /*6670*/  ISETP.NE.AND.EX P5, PT, R73, RZ, PT, P5 ;  /* 0x000000ff4900720c */ /* 0x000fea0003fa5350 */
[----:B------:R-:W-:Y:S02]  /*6680*/  @!P2 ISETP.NE.U32.AND P1, PT, R68, RZ, PT ;  /* 0x000000ff4400a20c */ /* 0x000fe40003f25070 */
[----:B------:R-:W-:Y:S02]  /*6690*/  @!P2 PLOP3.LUT P0, PT, P4, PT, PT, 0x80, 0x8 ;  /* 0x000000000008a81c */ /* 0x000fe4000270f070 */
[----:B------:R-:W-:Y:S01]  /*66a0*/  @!P2 ISETP.NE.AND.EX P1, PT, R69, RZ, PT, P1 ;  /* 0x000000ff4500a20c */ /* 0x000fe20003f25310 */
[----:B------:R-:W-:Y:S01]  /*66b0*/  @!UPT UIADD3 URZ, UPT, UPT, URZ, URZ, URZ ;  /* 0x000000fffffff290 */ /* 0x000fe2000fffe0ff */
[----:B------:R-:W-:Y:S11]  /*66c0*/  @!P4 BRA `(.L_x_113) ;  /* 0x00000000002cc947 */ /* 0x000ff60003800000 */
[----:B------:R-:W-:Y:S01]  /*66d0*/  ISETP.NE.U32.AND P3, PT, R68, RZ, PT ;  /* 0x000000ff4400720c */ /* 0x000fe20003f65070 */
        /* <DEDUP_REMOVED lines=10> */
.L_x_113:
[----:B------:R-:W-:Y:S05]  /*6780*/  @!P5 BRA `(.L_x_114) ;  /* 0x000000000020d947 */ /* 0x000fea0003800000 */
[----:B------:R-:W-:Y:S04]  /*6790*/  ISETP.NE.U32.AND P3, PT, R70, RZ, PT ;  /* 0x000000ff4600720c */ /* 0x000fe80003f65070 */
[----:B------:R-:W-:Y:S11]  /*67a0*/  ISETP.NE.AND.EX P3, PT, R71, RZ, PT, P3 ;  /* 0x000000ff4700720c */ /* 0x000ff60003f65330 */
[----:B------:R-:W-:Y:S02]  /*67b0*/  @!UPT UIADD3 URZ, UPT, UPT, URZ, URZ, URZ ;  /* 0x000000fffffff290 */ /* 0x000fe4000fffe0ff */
[----:B------:R-:W2:Y:S01]  /*67c0*/  @P3 LDC.64 R2, c[0x0][0x8a8] ;  /* 0x00022a00ff023b82 */ /* 0x000ea20000000a00 */
[----:B-1----:R-:W-:Y:S04]  /*67d0*/  @P3 IMAD R0, R72, UR36, RZ ;  /* 0x0000002448003c24 */ /* 0x002fe8000f8e02ff */
[----:B--2---:R-:W-:Y:S05]  /*67e0*/  @P3 IMAD.WIDE R2, R0, 0x4, R2 ;  /* 0x0000000400023825 */ /* 0x004fea00078e0202 */
[----:B-----5:R2:W5:Y:S02]  /*67f0*/  @P3 LDG.E R38, desc[UR52][R2.64] ;  /* 0x0000003402263981 */ /* 0x020564000c1e1900 */
[----:B--2---:R-:W4:Y:S02]  /*6800*/  @!P3 LDC R38, c[0x0][0x8a0] ;  /* 0x00022800ff26bb82 */ /* 0x004f240000000800 */
.L_x_114:
[----:B---3-5:R-:W-:Y:S01]  /*6810*/  @!P2 FSETP.NEU.AND P3, PT, R39, RZ, PT ;  /* 0x000000ff2700a20b */ /* 0x028fe20003f6d000 */
[----:B------:R-:W-:Y:S01]  /*6820*/  BSSY B1, `(.L_x_115) ;  /* 0x000003b000017945 */ /* 0x000fe20003800000 */
[----:B------:R-:W-:Y:S02]  /*6830*/  @!P2 SEL R2, RZ, 0xffffffff, P1 ;  /* 0xffffffffff02a807 */ /* 0x000fe40000800000 */
[----:B------:R-:W-:Y:S02]  /*6840*/  CS2R R66, SRZ ;  /* 0x0000000000427805 */ /* 0x000fe4000001ff00 */
[----:B-1----:R-:W-:Y:S02]  /*6850*/  @!P2 SEL R0, RZ, 0xffffffff, P3 ;  /* 0xffffffffff00a807 */ /* 0x002fe40001800000 */
[----:B------:R-:W-:Y:S02]  /*6860*/  CS2R R64, SRZ ;  /* 0x0000000000407805 */ /* 0x000fe4000001ff00 */
[----:B------:R-:W-:Y:S02]  /*6870*/  @!P2 LOP3.LUT P1, RZ, R79, 0xff, RZ, 0xc0, !PT ;  /* 0x000000ff4fffa812 */ /* 0x000fe4000782c0ff */
[----:B------:R-:W-:Y:S02]  /*6880*/  CS2R R18, SRZ ;  /* 0x0000000000127805 */ /* 0x000fe4000001ff00 */
[----:B------:R-:W-:Y:S02]  /*6890*/  LEA R22, R36, UR57, 0x3 ;  /* 0x0000003924167c11 */ /* 0x000fe4000f8e18ff */
[----:B------:R-:W-:Y:S02]  /*68a0*/  CS2R R16, SRZ ;  /* 0x0000000000107805 */ /* 0x000fe4000001ff00 */
[----:B------:R-:W-:Y:S02]  /*68b0*/  @P0 SEL R0, R2, R0, !P1 ;  /* 0x0000000002000207 */ /* 0x000fe40004800000 */
[----:B------:R-:W-:Y:S02]  /*68c0*/  SHF.L.U32 R3, R84, 0x1f, RZ ;  /* 0x0000001f54037819 */ /* 0x000fe400000006ff */
[----:B------:R-:W-:Y:S02]  /*68d0*/  @!P2 LOP3.LUT R0, R0, 0x1, RZ, 0xc0, !PT ;  /* 0x000000010000a812 */ /* 0x000fe400078ec0ff */
[----:B------:R-:W-:Y:S02]  /*68e0*/  LEA.HI R2, R36, R36, RZ, 0x1 ;  /* 0x0000002424027211 */ /* 0x000fe400078f08ff */
[----:B------:R-:W-:Y:S02]  /*68f0*/  ISETP.NE.U32.OR P2, PT, R0, 0x1, P2 ;  /* 0x000000010000780c */ /* 0x000fe40001745470 */
[----:B------:R-:W-:Y:S11]  /*6900*/  PLOP3.LUT P5, PT, PT, PT, PT, 0x8, 0x80 ;  /* 0x000000000080781c */ /* 0x000ff60003fae170 */
[----:B------:R-:W-:Y:S04]  /*6910*/  @P2 SHF.L.U32 R0, R82, 0x1f, RZ ;  /* 0x0000001f52002819 */ /* 0x000fe800000006ff */
[----:B------:R1:W2:Y:S01]  /*6920*/  @P2 SYNCS.PHASECHK.TRANS64.TRYWAIT P0, [UR57+0x1b0], R0 ;  /* 0x0001b000ff0025a7 */ /* 0x0002a20008001139 */
[----:B------:R3:W3:Y:S01]  /*6930*/  SYNCS.PHASECHK.TRANS64.TRYWAIT P3, [R22+URZ+0x1f0], R3 ;  /* 0x0001f003160075a7 */ /* 0x0006e200080611ff */
[C---:B-1----:R-:W-:Y:S01]  /*6940*/  IMAD.SHL.U32 R0, R2.reuse, 0x20, RZ ;  /* 0x0000002002007824 */ /* 0x042fe200078e00ff */
[----:B------:R-:W-:Y:S04]  /*6950*/  LOP3.LUT R2, R2, 0xffe, RZ, 0xc0, !PT ;  /* 0x00000ffe02027812 */ /* 0x000fe800078ec0ff */
[----:B------:R-:W-:Y:S01]  /*6960*/  LOP3.LUT R0, R0, 0xffffffc0, RZ, 0xc0, !PT ;  /* 0xffffffc000007812 */ /* 0x000fe200078ec0ff */
[----:B------:R-:W-:Y:S04]  /*6970*/  IMAD.IADD R2, R36, 0x1, -R2 ;  /* 0x0000000124027824 */ /* 0x000fe800078e0a02 */
[----:B------:R-:W-:Y:S04]  /*6980*/  IMAD.IADD R0, R37, 0x1, R0 ;  /* 0x0000000125007824 */ /* 0x000fe800078e0200 */
[----:B------:R-:W-:Y:S01]  /*6990*/  IMAD R2, R2, 0x100000, R0 ;  /* 0x0010000002027824 */ /* 0x000fe200078e0200 */
[----:B--2---:R-:W-:Y:S01]  /*69a0*/  @P2 PLOP3.LUT P5, PT, P0, PT, PT, 0x8, 0x80 ;  /* 0x000000000080281c */ /* 0x004fe200007ae170 */
[----:B------:R-:W-:Y:S01]  /*69b0*/  @!UPT UIADD3 URZ, UPT, UPT, URZ, URZ, URZ ;  /* 0x000000fffffff290 */ /* 0x000fe2000fffe0ff */
[----:B---3--:R-:W-:Y:S11]  /*69c0*/  @!P2 BRA `(.L_x_116) ;  /* 0x000000000080a947 */ /* 0x008ff60003800000 */
[----:B------:R-:W-:Y:S01]  /*69d0*/  ISETP.NE.U32.AND P0, PT, R68, RZ, PT ;  /* 0x000000ff4400720c */ /* 0x000fe20003f05070 */
[----:B------:R-:W-:Y:S01]  /*69e0*/  BSSY B0, `(.L_x_117) ;  /* 0x0000012000007945 */ /* 0x000fe20003800000 */
[----:B------:R-:W-:Y:S02]  /*69f0*/  FSETP.NEU.AND P2, PT, R39, RZ, PT ;  /* 0x000000ff2700720b */ /* 0x000fe40003f4d000 */
[----:B------:R-:W-:Y:S02]  /*6a00*/  CS2R R18, SRZ ;  /* 0x0000000000127805 */ /* 0x000fe4000001ff00 */
[----:B------:R-:W-:Y:S02]  /*6a10*/  ISETP.NE.AND.EX P0, PT, R69, RZ, PT, P0 ;  /* 0x000000ff4500720c */ /* 0x000fe40003f05300 */
[----:B------:R-:W-:Y:S02]  /*6a20*/  CS2R R16, SRZ ;  /* 0x0000000000107805 */ /* 0x000fe4000001ff00 */
[----:B------:R-:W-:Y:S02]  /*6a30*/  LOP3.LUT P1, RZ, R79, 0xff, RZ, 0xc0, !PT ;  /* 0x000000ff4fff7812 */ /* 0x000fe4000782c0ff */
[----:B------:R-:W-:Y:S02]  /*6a40*/  CS2R R66, SRZ ;  /* 0x0000000000427805 */ /* 0x000fe4000001ff00 */
[----:B------:R-:W-:Y:S02]  /*6a50*/  SEL R0, RZ, 0xffffffff, P2 ;  /* 0xffffffffff007807 */ /* 0x000fe40001000000 */
[----:B------:R-:W-:Y:S02]  /*6a60*/  CS2R R64, SRZ ;  /* 0x0000000000407805 */ /* 0x000fe4000001ff00 */
[----:B------:R-:W-:Y:S04]  /*6a70*/  SEL R4, RZ, 0xffffffff, P0 ;  /* 0xffffffffff047807 */ /* 0x000fe80000000000 */
[----:B------:R-:W-:Y:S04]  /*6a80*/  @P4 SEL R0, R4, R0, !P1 ;  /* 0x0000000004004207 */ /* 0x000fe80004800000 */
[----:B------:R-:W-:Y:S04]  /*6a90*/  LOP3.LUT R0, R0, 0x1, RZ, 0xc0, !PT ;  /* 0x0000000100007812 */ /* 0x000fe800078ec0ff */
[----:B------:R-:W-:Y:S01]  /*6aa0*/  ISETP.NE.U32.AND P0, PT, R0, 0x1, PT ;  /* 0x000000010000780c */ /* 0x000fe20003f05070 */
[----:B------:R-:W-:Y:S01]  /*6ab0*/  @!UPT UIADD3 URZ, UPT, UPT, URZ, URZ, URZ ;  /* 0x000000fffffff290 */ /* 0x000fe2000fffe0ff */
[----:B------:R-:W-:Y:S11]  /*6ac0*/  @!P5 BRA `(.L_x_118) ;  /* 0x00000000000cd947 */ /* 0x000ff60003800000 */
[----:B------:R-:W-:Y:S04]  /*6ad0*/  SHF.L.U32 R4, R82, 0x1f, RZ ;  /* 0x0000001f52047819 */ /* 0x000fe800000006ff */
[----:B------:R-:W1:Y:S02]  /*6ae0*/  SYNCS.PHASECHK.TRANS64.TRYWAIT P1, [UR57+0x1b0], R4 ;  /* 0x0001b004ff0075a7 */ /* 0x000e640008021139 */
[----:B-1----:R-:W-:Y:S05]  /*6af0*/  @!P1 BRA `(.L_x_119) ;  /* 0x0000001c00789947 */ /* 0x002fea0003800000 */
.L_x_118:
[----:B------:R-:W-:Y:S05]  /*6b00*/  BSYNC B0 ;  /* 0x0000000000007941 */ /* 0x000fea0003800000 */
.L_x_117:
[----:B------:R2:W3:Y:S01]  /*6b10*/  @P0 LDS.128 R16, [R78+UR57+0x400] ;  /* 0x000400394e100984 */ /* 0x0004e20008000c00 */
[----:B------:R-:W-:Y:S01]  /*6b20*/  UIADD3 UR4, UPT, UPT, UR57, 0x1b8, URZ ;  /* 0x000001b839047890 */ /* 0x000fe2000fffe0ff */
[----:B------:R-:W-:Y:S02]  /*6b30*/  LOP3.LUT R82, R82, 0x1, RZ, 0x3c, !PT ;  /* 0x0000000152527812 */ /* 0x000fe400078e3cff */
[----:B------:R2:W1:Y:S01]  /*6b40*/  @P0 LDS.128 R64, [R77+0x10] ;  /* 0x000010004d400984 */ /* 0x0004620000000c00 */
[----:B------:R-:W-:Y:S01]  /*6b50*/  UPRMT UR4, UR54, 0x654, UR4 ;  /* 0x0000065436047896 */ /* 0x000fe20008000004 */
[----:B------:R-:W-:Y:S01]  /*6b60*/  @!PT LDS RZ, [RZ] ;  /* 0x00000000fffff984 */ /* 0x000fe20000000800 */
[----:B------:R-:W-:Y:S01]  /*6b70*/  @!PT LDS RZ, [RZ] ;  /* 0x00000000fffff984 */ /* 0x000fe20000000800 */
[----:B------:R-:W-:Y:S01]  /*6b80*/  @!PT LDS RZ, [RZ] ;  /* 0x00000000fffff984 */ /* 0x000fe20000000800 */
[----:B------:R-:W-:Y:S01]  /*6b90*/  @!PT LDS RZ, [RZ] ;  /* 0x00000000fffff984 */ /* 0x000fe20000000800 */
[----:B------:R5:W-:Y:S06]  /*6ba0*/  MEMBAR.ALL.CTA ;  /* 0x0000000000007992 */ /* 0x000bec0000008000 */
[----:B-----5:R-:W5:Y:S02]  /*6bb0*/  FENCE.VIEW.ASYNC.S ;  /* 0x00000000000073c6 */ /* 0x020f640000000000 */
[----:B-----5:R-:W-:Y:S03]  /*6bc0*/  SYNCS.ARRIVE.TRANS64.RED.A1T0 RZ, [UR4], RZ ;  /* 0x000000ffffff79a7 */ /* 0x020fe60008100404 */
.L_x_116:
[----:B------:R-:W-:Y:S05]  /*6bd0*/  BSYNC B1 ;  /* 0x0000000000017941 */ /* 0x000fea0003800000 */
.L_x_115:
[----:B-1----:R-:W-:Y:S04]  /*6be0*/  SHF.R.U32.HI R0, RZ, 0x15, R2 ;  /* 0x00000015ff007819 */ /* 0x002fe80000011602 */
[----:B------:R-:W-:Y:S01]  /*6bf0*/  LOP3.LUT P0, RZ, R0, 0x3, R80, 0x48, !PT ;  /* 0x0000000300ff7812 */ /* 0x000fe20007804850 */
[----:B------:R-:W-:Y:S01]  /*6c00*/  @!UPT UIADD3 URZ, UPT, UPT, URZ, URZ, URZ ;  /* 0x000000fffffff290 */ /* 0x000fe2000fffe0ff */
[----:B------:R-:W-:Y:S11]  /*6c10*/  @P3 BRA `(.L_x_120) ;  /* 0x0000000000083947 */ /* 0x000ff60003800000 */
[----:B------:R-:W1:Y:S02]  /*6c20*/  SYNCS.PHASECHK.TRANS64.TRYWAIT P1, [R22+URZ+0x1f0], R3 ;  /* 0x0001f003160075a7 */ /* 0x000e6400080211ff */
[----:B-1----:R-:W-:Y:S05]  /*6c30*/  @!P1 BRA `(.L_x_121) ;  /* 0x0000001c00409947 */ /* 0x002fea0003800000 */
.L_x_120:
[----:B------:R-:W-:Y:S05]  /*6c40*/  @!P0 BRA `(.L_x_122) ;  /* 0x0000000000408947 */ /* 0x000fea0003800000 */
[----:B------:R-:W1:Y:S01]  /*6c50*/  LDCU.64 UR8, c[0x4][0x70] ;  /* 0x01000e00ff0877ac */ /* 0x000e620008000a00 */
[----:B------:R-:W-:Y:S01]  /*6c60*/  MOV R15, 0x0 ;  /* 0x00000000000f7802 */ /* 0x000fe20000000f00 */
[----:B------:R-:W-:Y:S02]  /*6c70*/  HFMA2 R12, -RZ, RZ, 0, 5.9604644775390625e-08 ;  /* 0x00000001ff0c7431 */ /* 0x000fe400000001ff */
[----:B------:R-:W-:Y:S02]  /*6c80*/  IMAD.MOV.U32 R8, RZ, RZ, 0x192 ;  /* 0x00000192ff087424 */ /* 0x000fe400078e00ff */
[----:B------:R-:W-:Y:S01]  /*6c90*/  IMAD.MOV.U32 R13, RZ, RZ, RZ ;  /* 0x000000ffff0d7224 */ /* 0x000fe200078e00ff */
[----:B------:R-:W5:Y:S01]  /*6ca0*/  LDCU.64 UR6, c[0x4][0x78] ;  /* 0x01000f00ff0677ac */ /* 0x000f620008000a00 */
[----:B------:R-:W2:Y:S01]  /*6cb0*/  LDC.64 R14, c[0x4][R15] ;  /* 0x010000000f0e7b82 */ /* 0x000ea20000000a00 */
[----:B------:R-:W3:Y:S01]  /*6cc0*/  LDCU.64 UR4, c[0x4][0x10] ;  /* 0x01000200ff0477ac */ /* 0x000ee20008000a00 */
[----:B-1----:R-:W-:Y:S01]  /*6cd0*/  MOV R5, UR9 ;  /* 0x0000000900057c02 */ /* 0x002fe20008000f00 */
[----:B------:R-:W-:Y:S01]  /*6ce0*/  IMAD.U32 R4, RZ, RZ, UR8 ;  /* 0x00000008ff047e24 */ /* 0x000fe2000f8e00ff */
[----:B-----5:R-:W-:Y:S01]  /*6cf0*/  MOV R7, UR7 ;  /* 0x0000000700077c02 */ /* 0x020fe20008000f00 */
[----:B------:R-:W-:Y:S01]  /*6d00*/  IMAD.U32 R6, RZ, RZ, UR6 ;  /* 0x00000006ff067e24 */ /* 0x000fe2000f8e00ff */
[----:B---3--:R-:W-:Y:S01]  /*6d10*/  MOV R11, UR5 ;  /* 0x00000005000b7c02 */ /* 0x008fe20008000f00 */
[----:B------:R-:W-:Y:S02]  /*6d20*/  IMAD.U32 R10, RZ, RZ, UR4 ;  /* 0x00000004ff0a7e24 */ /* 0x000fe4000f8e00ff */
[----:B------:R-:W-:Y:S07]  /*6d30*/  LEPC R20, `(.L_x_122) ;  /* 0x000000001014794e */ /* 0x000fee0000000000 */
[----:B--2-4-:R-:W-:Y:S05]  /*6d40*/  CALL.ABS.NOINC R14 ;  /* 0x000000000e007343 */ /* 0x014fea0003c00000 */
.L_x_122:
[----:B------:R-:W-:Y:S01]  /*6d50*/  LOP3.LUT P0, RZ, R76, 0x60, RZ, 0xc0, !PT ;  /* 0x000000604cff7812 */ /* 0x000fe2000780c0ff */
[----:B------:R-:W-:Y:S05]  /*6d60*/  WARPSYNC.ALL ;  /* 0x0000000000007948 */ /* 0x000fea0003800000 */
[----:B------:R-:W-:Y:S01]  /*6d70*/  R2UR UR4, R2 ;  /* 0x00000000020472ca */ /* 0x000fe200000e0000 */
[----:B------:R-:W-:Y:S01]  /*6d80*/  BSSY.RECONVERGENT B0, `(.L_x_123) ;  /* 0x000009f000007945 */ /* 0x000fe20003800200 */
[-C--:B---3--:R-:W-:Y:S02]  /*6d90*/  F2FP.F16.E4M3.UNPACK_B R2, R16.reuse ;  /* 0x00000010ff02723e */ /* 0x088fe400020006ff */
[----:B------:R-:W-:Y:S02]  /*6da0*/  F2FP.F16.E4M3.UNPACK_B R16, R16.H1 ;  /* 0x00000010ff10723e */ /* 0x000fe400030006ff */
[----:B------:R-:W-:Y:S01]  /*6db0*/  R2UR UR5, R22 ;  /* 0x00000000160572ca */ /* 0x000fe200000e0000 */
[----:B------:R-:W-:Y:S01]  /*6dc0*/  HADD2.F32 R0, -RZ, R2.H0_H0 ;  /* 0x20000002ff007230 */ /* 0x000fe20000004100 */
[-C--:B------:R-:W-:Y:S01]  /*6dd0*/  F2FP.F16.E4M3.UNPACK_B R42, R17.reuse ;  /* 0x00000011ff2a723e */ /* 0x080fe200020006ff */
[--C-:B------:R-:W-:Y:S01]  /*6de0*/  HADD2.F32 R3, -RZ, R16.reuse.H0_H0 ;  /* 0x20000010ff037230 */ /* 0x100fe20000004100 */
[----:B------:R-:W-:Y:S01]  /*6df0*/  F2FP.F16.E4M3.UNPACK_B R44, R17.H1 ;  /* 0x00000011ff2c723e */ /* 0x000fe200030006ff */
[----:B------:R-:W-:Y:S01]  /*6e00*/  HADD2.F32 R40, -RZ, R16.H1_H1 ;  /* 0x30000010ff287230 */ /* 0x000fe20000004100 */
[-C--:B------:R-:W-:Y:S01]  /*6e10*/  F2FP.F16.E4M3.UNPACK_B R46, R18.reuse ;  /* 0x00000012ff2e723e */ /* 0x080fe200020006ff */
[----:B------:R-:W-:Y:S01]  /*6e20*/  HADD2.F32 R2, -RZ, R2.H1_H1 ;  /* 0x30000002ff027230 */ /* 0x000fe20000004100 */
[----:B------:R-:W-:Y:S01]  /*6e30*/  F2FP.F16.E4M3.UNPACK_B R48, R18.H1 ;  /* 0x00000012ff30723e */ /* 0x000fe200030006ff */
[--C-:B------:R-:W-:Y:S01]  /*6e40*/  HADD2.F32 R41, -RZ, R42.reuse.H0_H0 ;  /* 0x2000002aff297230 */ /* 0x100fe20000004100 */
[-C--:B------:R-:W-:Y:S01]  /*6e50*/  F2FP.F16.E4M3.UNPACK_B R50, R19.reuse ;  /* 0x00000013ff32723e */ /* 0x080fe200020006ff */
[----:B------:R-:W-:Y:S01]  /*6e60*/  HADD2.F32 R42, -RZ, R42.H1_H1 ;  /* 0x3000002aff2a7230 */ /* 0x000fe20000004100 */
[----:B------:R-:W-:Y:S01]  /*6e70*/  F2FP.F16.E4M3.UNPACK_B R52, R19.H1 ;  /* 0x00000013ff34723e */ /* 0x000fe200030006ff */
[----:B------:R-:W-:Y:S01]  /*6e80*/  HADD2.F32 R43, -RZ, R44.H0_H0 ;  /* 0x2000002cff2b7230 */ /* 0x000fe20000004100 */
[----:B------:R-:W-:Y:S01]  /*6e90*/  LDTM.16dp32bit_t0_t15.x32 R4, tmem[UR4] ;  /* 0x00000004000479ee */ /* 0x000fe20008a80000 */
[----:B------:R-:W1:Y:S01]  /*6ea0*/  LDTM.16dp32bit_t16_t31.x32 R4, tmem[UR4+0x20] ;  /* 0x00002004000479ee */ /* 0x000e620008aa0000 */
[----:B------:R-:W-:Y:S01]  /*6eb0*/  NOP ;  /* 0x0000000000007918 */ /* 0x000fe20000000000 */
[----:B------:R-:W-:Y:S01]  /*6ec0*/  UIADD3 UR5, UPT, UPT, UR5, 0x210, URZ ;  /* 0x0000021005057890 */ /* 0x000fe2000fffe0ff */
[--C-:B------:R-:W-:Y:S01]  /*6ed0*/  HADD2.F32 R45, -RZ, R46.reuse.H0_H0 ;  /* 0x2000002eff2d7230 */ /* 0x100fe20000004100 */
[----:B------:R-:W-:Y:S01]  /*6ee0*/  F2FP.F16.E4M3.UNPACK_B R54, R64 ;  /* 0x00000040ff36723e */ /* 0x000fe200020006ff */
[----:B------:R-:W-:Y:S01]  /*6ef0*/  HADD2.F32 R46, -RZ, R46.H1_H1 ;  /* 0x3000002eff2e7230 */ /* 0x000fe20000004100 */
[----:B------:R-:W-:Y:S01]  /*6f00*/  UPRMT UR5, UR54, 0x654, UR5 ;  /* 0x0000065436057896 */ /* 0x000fe20008000005 */
[--C-:B------:R-:W-:Y:S01]  /*6f10*/  HADD2.F32 R49, -RZ, R50.reuse.H0_H0 ;  /* 0x20000032ff317230 */ /* 0x100fe20000004100 */
[-C--:B------:R-:W-:Y:S01]  /*6f20*/  F2FP.F16.E4M3.UNPACK_B R58, R65.reuse ;  /* 0x00000041ff3a723e */ /* 0x080fe200020006ff */
[----:B------:R-:W-:Y:S01]  /*6f30*/  HADD2.F32 R50, -RZ, R50.H1_H1 ;  /* 0x30000032ff327230 */ /* 0x000fe20000004100 */
[----:B------:R-:W-:Y:S01]  /*6f40*/  F2FP.F16.E4M3.UNPACK_B R62, R66 ;  /* 0x00000042ff3e723e */ /* 0x000fe200020006ff */
[--C-:B------:R-:W-:Y:S01]  /*6f50*/  HADD2.F32 R53, -RZ, R54.reuse.H0_H0 ;  /* 0x20000036ff357230 */ /* 0x100fe20000004100 */
[----:B------:R-:W-:Y:S01]  /*6f60*/  F2FP.F16.E4M3.UNPACK_B R56, R64.H1 ;  /* 0x00000040ff38723e */ /* 0x000fe200030006ff */
[----:B------:R-:W-:Y:S01]  /*6f70*/  HADD2.F32 R54, -RZ, R54.H1_H1 ;  /* 0x30000036ff367230 */ /* 0x000fe20000004100 */
[----:B------:R-:W-:Y:S01]  /*6f80*/  F2FP.F16.E4M3.UNPACK_B R60, R65.H1 ;  /* 0x00000041ff3c723e */ /* 0x000fe200030006ff */
[----:B-1----:R-:W-:Y:S01]  /*6f90*/  SYNCS.ARRIVE.TRANS64.RED.A1T0 RZ, [UR5], RZ ;  /* 0x000000ffffff79a7 */ /* 0x002fe20008100405 */
[--C-:B------:R-:W-:Y:S01]  /*6fa0*/  HADD2.F32 R57, -RZ, R58.reuse.H0_H0 ;  /* 0x2000003aff397230 */ /* 0x100fe20000004100 */
[-C--:B------:R-:W-:Y:S01]  /*6fb0*/  F2FP.F16.E4M3.UNPACK_B R65, R67.reuse ;  /* 0x00000043ff41723e */ /* 0x080fe200020006ff */
[----:B------:R-:W-:Y:S01]  /*6fc0*/  HADD2.F32 R58, -RZ, R58.H1_H1 ;  /* 0x3000003aff3a7230 */ /* 0x000fe20000004100 */
[----:B------:R-:W-:Y:S01]  /*6fd0*/  F2FP.F16.E4M3.UNPACK_B R64, R66.H1 ;  /* 0x00000042ff40723e */ /* 0x000fe200030006ff */
[--C-:B------:R-:W-:Y:S01]  /*6fe0*/  HADD2.F32 R61, -RZ, R62.reuse.H0_H0 ;  /* 0x2000003eff3d7230 */ /* 0x100fe20000004100 */
[----:B------:R-:W-:Y:S01]  /*6ff0*/  F2FP.F16.E4M3.UNPACK_B R67, R67.H1 ;  /* 0x00000043ff43723e */ /* 0x000fe200030006ff */
[----:B------:R-:W-:Y:S01]  /*7000*/  HADD2.F32 R62, -RZ, R62.H1_H1 ;  /* 0x3000003eff3e7230 */ /* 0x000fe20000004100 */
[----:B------:R-:W-:Y:S01]  /*7010*/  IADD3 R36, PT, PT, R36, 0x1, RZ ;  /* 0x0000000124247810 */ /* 0x000fe20007ffe0ff */
[C---:B----4-:R-:W-:Y:S01]  /*7020*/  FMUL R4, R38.reuse, R4 ;  /* 0x0000000426047220 */ /* 0x050fe20000400000 */
[C---:B------:R-:W-:Y:S01]  /*7030*/  FMUL R5, R38.reuse, R5 ;  /* 0x0000000526057220 */ /* 0x040fe20000400000 */
[C---:B------:R-:W-:Y:S01]  /*7040*/  FMUL R8, R38.reuse, R8 ;  /* 0x0000000826087220 */ /* 0x040fe20000400000 */
[C---:B------:R-:W-:Y:S01]  /*7050*/  FMUL R9, R38.reuse, R9 ;  /* 0x0000000926097220 */ /* 0x040fe20000400000 */
[C---:B------:R-:W-:Y:S01]  /*7060*/  FFMA R4, R39.reuse, R0, R4 ;  /* 0x0000000027047223 */ /* 0x040fe20000000004 */
[C---:B------:R-:W-:Y:S01]  /*7070*/  FFMA R5, R39.reuse, R2, R5 ;  /* 0x0000000227057223 */ /* 0x040fe20000000005 */
[C---:B------:R-:W-:Y:S01]  /*7080*/  FMUL R12, R38.reuse, R12 ;  /* 0x0000000c260c7220 */ /* 0x040fe20000400000 */
        /* <DEDUP_REMOVED lines=10> */
[----:B------:R-:W-:Y:S02]  /*7130*/  HADD2.F32 R44, -RZ, R44.H1_H1 ;  /* 0x3000002cff2c7230 */ /* 0x000fe40000004100 */
[C---:B------:R-:W-:Y:S01]  /*7140*/  FMUL R10, R38.reuse, R10 ;  /* 0x0000000a260a7220 */ /* 0x040fe20000400000 */
[C---:B------:R-:W-:Y:S01]  /*7150*/  FFMA R6, R39.reuse, R3, R6 ;  /* 0x0000000327067223 */ /* 0x040fe20000000006 */
[C---:B------:R-:W-:Y:S01]  /*7160*/  FFMA R7, R39.reuse, R40, R7 ;  /* 0x0000002827077223 */ /* 0x040fe20000000007 */
[C---:B------:R-:W-:Y:S01]  /*7170*/  FFMA R8, R39.reuse, R41, R8 ;  /* 0x0000002927087223 */ /* 0x040fe20000000008 */
[C---:B------:R-:W-:Y:S01]  /*7180*/  FFMA R9, R39.reuse, R42, R9 ;  /* 0x0000002a27097223 */ /* 0x040fe20000000009 */
[----:B------:R-:W-:Y:S01]  /*7190*/  FFMA R10, R39, R43, R10 ;  /* 0x0000002b270a7223 */ /* 0x000fe2000000000a */
[--C-:B------:R-:W-:Y:S01]  /*71a0*/  HADD2.F32 R40, -RZ, R65.reuse.H0_H0 ;  /* 0x20000041ff287230 */ /* 0x100fe20000004100 */
[----:B------:R-:W-:Y:S01]  /*71b0*/  F2FP.SATFINITE.E4M3.F32.PACK_AB_MERGE_C R86, R7, R6, RZ ;  /* 0x000000060756723e */ /* 0x000fe200048070ff */
[C---:B------:R-:W-:Y:S01]  /*71c0*/  FMUL R7, R38.reuse, R24 ;  /* 0x0000001826077220 */ /* 0x040fe20000400000 */
[C---:B------:R-:W-:Y:S01]  /*71d0*/  FMUL R24, R38.reuse, R29 ;  /* 0x0000001d26187220 */ /* 0x040fe20000400000 */
[C---:B------:R-:W-:Y:S01]  /*71e0*/  FMUL R29, R38.reuse, R34 ;  /* 0x00000022261d7220 */ /* 0x040fe20000400000 */
[----:B------:R-:W-:Y:S02]  /*71f0*/  HADD2.F32 R65, -RZ, R65.H1_H1 ;  /* 0x30000041ff417230 */ /* 0x000fe40000004100 */
[C---:B------:R-:W-:Y:S01]  /*7200*/  FMUL R11, R38.reuse, R11 ;  /* 0x0000000b260b7220 */ /* 0x040fe20000400000 */
[--C-:B------:R-:W-:Y:S02]  /*7210*/  HADD2.F32 R47, -RZ, R48.reuse.H0_H0 ;  /* 0x20000030ff2f7230 */ /* 0x100fe40000004100 */
[C---:B------:R-:W-:Y:S01]  /*7220*/  FMUL R14, R38.reuse, R14 ;  /* 0x0000000e260e7220 */ /* 0x040fe20000400000 */
[----:B------:R-:W-:Y:S02]  /*7230*/  HADD2.F32 R48, -RZ, R48.H1_H1 ;  /* 0x30000030ff307230 */ /* 0x000fe40000004100 */
[C---:B------:R-:W-:Y:S01]  /*7240*/  FFMA R11, R39.reuse, R44, R11 ;  /* 0x0000002c270b7223 */ /* 0x040fe2000000000b */
[C---:B------:R-:W-:Y:S01]  /*7250*/  FFMA R12, R39.reuse, R45, R12 ;  /* 0x0000002d270c7223 */ /* 0x040fe2000000000c */
[C---:B------:R-:W-:Y:S01]  /*7260*/  FFMA R13, R39.reuse, R46, R13 ;  /* 0x0000002e270d7223 */ /* 0x040fe2000000000d */
[----:B------:R-:W-:Y:S01]  /*7270*/  FFMA R14, R39, R47, R14 ;  /* 0x0000002f270e7223 */ /* 0x000fe2000000000e */
[C---:B------:R-:W-:Y:S01]  /*7280*/  FMUL R15, R38.reuse, R15 ;  /* 0x0000000f260f7220 */ /* 0x040fe20000400000 */
[--C-:B------:R-:W-:Y:S01]  /*7290*/  HADD2.F32 R51, -RZ, R52.reuse.H0_H0 ;  /* 0x20000034ff337230 */ /* 0x100fe20000004100 */
[----:B------:R-:W-:Y:S01]  /*72a0*/  F2FP.SATFINITE.E4M3.F32.PACK_AB_MERGE_C R10, R11, R10, RZ ;  /* 0x0000000a0b0a723e */ /* 0x000fe200048070ff */
[----:B------:R-:W-:Y:S02]  /*72b0*/  HADD2.F32 R52, -RZ, R52.H1_H1 ;  /* 0x30000034ff347230 */ /* 0x000fe40000004100 */
[C---:B------:R-:W-:Y:S01]  /*72c0*/  FFMA R15, R39.reuse, R48, R15 ;  /* 0x00000030270f7223 */ /* 0x040fe2000000000f */
[C---:B------:R-:W-:Y:S01]  /*72d0*/  FFMA R16, R39.reuse, R49, R16 ;  /* 0x0000003127107223 */ /* 0x040fe20000000010 */
[C---:B------:R-:W-:Y:S01]  /*72e0*/  FFMA R17, R39.reuse, R50, R17 ;  /* 0x0000003227117223 */ /* 0x040fe20000000011 */
[C---:B------:R-:W-:Y:S01]  /*72f0*/  FMUL R18, R38.reuse, R18 ;  /* 0x0000001226127220 */ /* 0x040fe20000400000 */
[C---:B------:R-:W-:Y:S01]  /*7300*/  FMUL R19, R38.reuse, R19 ;  /* 0x0000001326137220 */ /* 0x040fe20000400000 */
[--C-:B------:R-:W-:Y:S02]  /*7310*/  HADD2.F32 R55, -RZ, R56.reuse.H0_H0 ;  /* 0x20000038ff377230 */ /* 0x100fe40000004100 */
[C---:B------:R-:W-:Y:S01]  /*7320*/  FMUL R3, R38.reuse, R22 ;  /* 0x0000001626037220 */ /* 0x040fe20000400000 */
[C---:B------:R-:W-:Y:S01]  /*7330*/  FFMA R18, R39.reuse, R51, R18 ;  /* 0x0000003327127223 */ /* 0x040fe20000000012 */
[----:B------:R-:W-:Y:S02]  /*7340*/  HADD2.F32 R56, -RZ, R56.H1_H1 ;  /* 0x30000038ff387230 */ /* 0x000fe40000004100 */
[C---:B------:R-:W-:Y:S01]  /*7350*/  FFMA R19, R39.reuse, R52, R19 ;  /* 0x0000003427137223 */ /* 0x040fe20000000013 */
[C---:B------:R-:W-:Y:S01]  /*7360*/  FMUL R6, R38.reuse, R23 ;  /* 0x0000001726067220 */ /* 0x040fe20000400000 */
[C---:B------:R-:W-:Y:S01]  /*7370*/  FFMA R0, R39.reuse, R53, R0 ;  /* 0x0000003527007223 */ /* 0x040fe20000000000 */
[C---:B------:R-:W-:Y:S01]  /*7380*/  FFMA R2, R39.reuse, R54, R2 ;  /* 0x0000003627027223 */ /* 0x040fe20000000002 */
[--C-:B------:R-:W-:Y:S02]  /*7390*/  HADD2.F32 R59, -RZ, R60.reuse.H0_H0 ;  /* 0x2000003cff3b7230 */ /* 0x100fe40000004100 */
[C---:B------:R-:W-:Y:S01]  /*73a0*/  FFMA R3, R39.reuse, R55, R3 ;  /* 0x0000003727037223 */ /* 0x040fe20000000003 */
[----:B------:R-:W-:Y:S02]  /*73b0*/  HADD2.F32 R60, -RZ, R60.H1_H1 ;  /* 0x3000003cff3c7230 */ /* 0x000fe40000004100 */
[C---:B------:R-:W-:Y:S01]  /*73c0*/  FMUL R21, R38.reuse, R26 ;  /* 0x0000001a26157220 */ /* 0x040fe20000400000 */
[C---:B------:R-:W-:Y:S01]  /*73d0*/  FMUL R22, R38.reuse, R27 ;  /* 0x0000001b26167220 */ /* 0x040fe20000400000 */
[C---:B------:R-:W-:Y:S01]  /*73e0*/  FFMA R6, R39.reuse, R56, R6 ;  /* 0x0000003827067223 */ /* 0x040fe20000000006 */
[C---:B------:R-:W-:Y:S01]  /*73f0*/  FFMA R7, R39.reuse, R57, R7 ;  /* 0x0000003927077223 */ /* 0x040fe20000000007 */
[C---:B------:R-:W-:Y:S01]  /*7400*/  FMUL R23, R38.reuse, R28 ;  /* 0x0000001c26177220 */ /* 0x040fe20000400000 */
[C---:B------:R-:W-:Y:S01]  /*7410*/  FFMA R20, R39.reuse, R58, R20 ;  /* 0x0000003a27147223 */ /* 0x040fe20000000014 */
[--C-:B------:R-:W-:Y:S02]  /*7420*/  HADD2.F32 R63, -RZ, R64.reuse.H0_H0 ;  /* 0x20000040ff3f7230 */ /* 0x100fe40000004100 */
[C---:B------:R-:W-:Y:S01]  /*7430*/  FFMA R21, R39.reuse, R59, R21 ;  /* 0x0000003b27157223 */ /* 0x040fe20000000015 */
[----:B------:R-:W-:Y:S02]  /*7440*/  HADD2.F32 R64, -RZ, R64.H1_H1 ;  /* 0x30000040ff407230 */ /* 0x000fe40000004100 */
[C---:B------:R-:W-:Y:S01]  /*7450*/  FFMA R22, R39.reuse, R60, R22 ;  /* 0x0000003c27167223 */ /* 0x040fe20000000016 */
[C---:B------:R-:W-:Y:S01]  /*7460*/  FMUL R26, R38.reuse, R31 ;  /* 0x0000001f261a7220 */ /* 0x040fe20000400000 */
[C---:B------:R-:W-:Y:S01]  /*7470*/  FMUL R27, R38.reuse, R32 ;  /* 0x00000020261b7220 */ /* 0x040fe20000400000 */
[C---:B------:R-:W-:Y:S01]  /*7480*/  FFMA R23, R39.reuse, R61, R23 ;  /* 0x0000003d27177223 */ /* 0x040fe20000000017 */
[----:B------:R-:W-:Y:S01]  /*7490*/  FMUL R28, R38, R33 ;  /* 0x00000021261c7220 */ /* 0x000fe20000400000 */
[C---:B------:R-:W-:Y:S01]  /*74a0*/  FFMA R24, R39.reuse, R62, R24 ;  /* 0x0000003e27187223 */ /* 0x040fe20000000018 */
[--C-:B------:R-:W-:Y:S02]  /*74b0*/  HADD2.F32 R66, -RZ, R67.reuse.H0_H0 ;  /* 0x20000043ff427230 */ /* 0x100fe40000004100 */
[C---:B------:R-:W-:Y:S01]  /*74c0*/  FFMA R25, R39.reuse, R63, R25 ;  /* 0x0000003f27197223 */ /* 0x040fe20000000019 */
[----:B------:R-:W-:Y:S02]  /*74d0*/  HADD2.F32 R67, -RZ, R67.H1_H1 ;  /* 0x30000043ff437230 */ /* 0x000fe40000004100 */
[----:B------:R-:W-:Y:S01]  /*74e0*/  FFMA R26, R39, R64, R26 ;  /* 0x00000040271a7223 */ /* 0x000fe2000000001a */
[----:B------:R-:W-:Y:S01]  /*74f0*/  F2FP.SATFINITE.E4M3.F32.PACK_AB_MERGE_C R14, R15, R14, RZ ;  /* 0x0000000e0f0e723e */ /* 0x000fe200048070ff */
[----:B------:R-:W-:Y:S01]  /*7500*/  FFMA R27, R39, R40, R27 ;  /* 0x00000028271b7223 */ /* 0x000fe2000000001b */
[----:B------:R-:W-:Y:S01]  /*7510*/  F2FP.SATFINITE.E4M3.F32.PACK_AB_MERGE_C R18, R19, R18, RZ ;  /* 0x000000121312723e */ /* 0x000fe200048070ff */
[C---:B------:R-:W-:Y:S01]  /*7520*/  FFMA R28, R39.reuse, R65, R28 ;  /* 0x00000041271c7223 */ /* 0x040fe2000000001c */
[C---:B------:R-:W-:Y:S01]  /*7530*/  FFMA R29, R39.reuse, R66, R29 ;  /* 0x00000042271d7223 */ /* 0x040fe2000000001d */
[----:B------:R-:W-:Y:S01]  /*7540*/  FFMA R30, R39, R67, R30 ;  /* 0x00000043271e7223 */ /* 0x000fe2000000001e */
[----:B------:R-:W-:Y:S02]  /*7550*/  F2FP.SATFINITE.E4M3.F32.PACK_AB_MERGE_C R32, R5, R4, R86 ;  /* 0x000000040520723e */ /* 0x000fe40004807056 */
[----:B------:R-:W-:Y:S02]  /*7560*/  F2FP.SATFINITE.E4M3.F32.PACK_AB_MERGE_C R33, R9, R8, R10 ;  /* 0x000000080921723e */ /* 0x000fe4000480700a */
[----:B------:R-:W-:Y:S02]  /*7570*/  F2FP.SATFINITE.E4M3.F32.PACK_AB_MERGE_C R34, R13, R12, R14 ;  /* 0x0000000c0d22723e */ /* 0x000fe4000480700e */
[----:B------:R-:W-:Y:S02]  /*7580*/  F2FP.SATFINITE.E4M3.F32.PACK_AB_MERGE_C R35, R17, R16, R18 ;  /* 0x000000101123723e */ /* 0x000fe40004807012 */
[----:B------:R-:W-:Y:S02]  /*7590*/  F2FP.SATFINITE.E4M3.F32.PACK_AB_MERGE_C R3, R6, R3, RZ ;  /* 0x000000030603723e */ /* 0x000fe400048070ff */
[----:B------:R-:W-:Y:S01]  /*75a0*/  F2FP.SATFINITE.E4M3.F32.PACK_AB_MERGE_C R5, R22, R21, RZ ;  /* 0x000000151605723e */ /* 0x000fe200048070ff */
[----:B------:R1:W-:Y:S01]  /*75b0*/  STS.128 [R78+UR57+0x1400], R32 ;  /* 0x001400204e007988 */ /* 0x0003e20008000c39 */
[----:B------:R-:W-:Y:S02]  /*75c0*/  F2FP.SATFINITE.E4M3.F32.PACK_AB_MERGE_C R6, R26, R25, RZ ;  /* 0x000000191a06723e */ /* 0x000fe400048070ff */
[----:B------:R-:W-:Y:S02]  /*75d0*/  F2FP.SATFINITE.E4M3.F32.PACK_AB_MERGE_C R29, R30, R29, RZ ;  /* 0x0000001d1e1d723e */ /* 0x000fe400048070ff */
[----:B------:R-:W-:Y:S02]  /*75e0*/  F2FP.SATFINITE.E4M3.F32.PACK_AB_MERGE_C R5, R20, R7, R5 ;  /* 0x000000071405723e */ /* 0x000fe40004807005 */
[----:B------:R-:W-:Y:S02]  /*75f0*/  F2FP.SATFINITE.E4M3.F32.PACK_AB_MERGE_C R4, R2, R0, R3 ;  /* 0x000000000204723e */ /* 0x000fe40004807003 */
[----:B------:R-:W-:Y:S02]  /*7600*/  F2FP.SATFINITE.E4M3.F32.PACK_AB_MERGE_C R6, R24, R23, R6 ;  /* 0x000000171806723e */ /* 0x000fe40004807006 */
[----:B------:R-:W-:Y:S05]  /*7610*/  F2FP.SATFINITE.E4M3.F32.PACK_AB_MERGE_C R7, R28, R27, R29 ;  /* 0x0000001b1c07723e */ /* 0x000fea000480701d */
[----:B------:R1:W-:Y:S01]  /*7620*/  STS.128 [R77+0x1010], R4 ;  /* 0x001010044d007388 */ /* 0x0003e20000000c00 */
[----:B------:R-:W-:Y:S01]  /*7630*/  @!PT LDS RZ, [RZ] ;  /* 0x00000000fffff984 */ /* 0x000fe20000000800 */
[----:B------:R-:W-:Y:S01]  /*7640*/  @!PT LDS RZ, [RZ] ;  /* 0x00000000fffff984 */ /* 0x000fe20000000800 */
[----:B------:R-:W-:Y:S01]  /*7650*/  @!PT LDS RZ, [RZ] ;  /* 0x00000000fffff984 */ /* 0x000fe20000000800 */
[----:B------:R-:W-:Y:S01]  /*7660*/  @!PT LDS RZ, [RZ] ;  /* 0x00000000fffff984 */ /* 0x000fe20000000800 */
[----:B------:R3:W-:Y:S07]  /*7670*/  MEMBAR.ALL.CTA ;  /* 0x0000000000007992 */ /* 0x0007ee0000008000 */
[----:B---3--:R-:W3:Y:S02]  /*7680*/  FENCE.VIEW.ASYNC.S ;  /* 0x00000000000073c6 */ /* 0x008ee40000000000 */
[----:B---3--:R-:W-:Y:S06]  /*7690*/  BAR.SYNC.DEFER_BLOCKING 0x1, 0x80 ;  /* 0x0042000000007b1d */ /* 0x008fec0000010000 */
[----:B------:R-:W-:Y:S05]  /*76a0*/  @P0 BRA `(.L_x_124) ;  /* 0x0000000000300947 */ /* 0x000fea0003800000 */
[----:B------:R-:W-:Y:S02]  /*76b0*/  UIADD3 UR10, UPT, UPT, UR57, 0x1400, URZ ;  /* 0x00001400390a7890 */ /* 0x000fe4000fffe0ff */
[----:B------:R-:W-:Y:S02]  /*76c0*/  UIADD3 UR8, UP0, UPT, UR62, 0x680, URZ ;  /* 0x000006803e087890 */ /* 0x000fe4000ff1e0ff */
[----:B------:R-:W-:Y:S02]  /*76d0*/  USHF.L.U32 UR5, UR51, 0x6, URZ ;  /* 0x0000000633057899 */ /* 0x000fe400080006ff */
[----:B------:R-:W-:Y:S01]  /*76e0*/  MOV R85, UR10 ;  /* 0x0000000a00557c02 */ /* 0x000fe20008000f00 */
[----:B------:R-:W-:Y:S02]  /*76f0*/  USHF.L.U32 UR6, UR50, 0x6, URZ ;  /* 0x0000000632067899 */ /* 0x000fe400080006ff */
[----:B------:R-:W-:Y:S01]  /*7700*/  UIADD3.X UR9, UPT, UPT, URZ, UR63, URZ, UP0, !UPT ;  /* 0x0000003fff097290 */ /* 0x000fe200087fe4ff */
[----:B------:R-:W-:Y:S01]  /*7710*/  R2UR UR4, R85 ;  /* 0x00000000550472ca */ /* 0x000fe200000e0000 */
[----:B------:R-:W-:Y:S11]  /*7720*/  UMOV UR7, UR36 ;  /* 0x0000002400077c82 */ /* 0x000ff60008000000 */
[----:B------:R-:W-:Y:S01]  /*7730*/  @!UPT UIADD3 URZ, UPT, UPT, URZ, URZ, URZ ;  /* 0x000000fffffff290 */ /* 0x000fe2000fffe0ff */
[----:B------:R3:W-:Y:S01]  /*7740*/  UTMASTG.3D [UR4], [UR8] ;  /* 0x00000004080073b5 */ /* 0x0007e20008010000 */
[----:B------:R0:W-:Y:S01]  /*7750*/  UTMACMDFLUSH ;  /* 0x00000000000079b7 */ /* 0x0001e20000000000 */
[----:B---3--:R-:W-:Y:S04]  /*7760*/  DEPBAR.LE SB0, 0x0 ;  /* 0x000080000000791a */ /* 0x008fe80000000000 */
.L_x_124:
[----:B------:R-:W-:Y:S05]  /*7770*/  BSYNC.RECONVERGENT B0 ;  /* 0x0000000000007941 */ /* 0x000fea0003800200 */
.L_x_123:
[----:B------:R-:W-:Y:S01]  /*7780*/  BAR.SYNC.DEFER_BLOCKING 0x1, 0x80 ;  /* 0x0042000000007b1d */ /* 0x000fe20000010000 */
[----:B------:R-:W-:Y:S01]  /*7790*/  ISETP.NE.AND P0, PT, R81, 0x2, PT ;  /* 0x000000025100780c */ /* 0x000fe20003f05270 */
[----:B------:R-:W-:Y:S01]  /*77a0*/  UISETP.NE.AND UP0, UPT, UR61, URZ, UPT ;  /* 0x000000ff3d00728c */ /* 0x000fe2000bf05270 */
[----:B------:R-:W-:Y:S01]  /*77b0*/  ISETP.NE.AND P1, PT, R36, 0x4, PT ;  /* 0x000000042400780c */ /* 0x000fe20003f25270 */
[----:B------:R-:W-:Y:S01]  /*77c0*/  UIADD3 UR51, UPT, UPT, UR42, UR48, URZ ;  /* 0x000000302a337290 */ /* 0x000fe2000fffe0ff */
[----:B------:R-:W-:Y:S01]  /*77d0*/  SEL R2, RZ, 0x1, P0 ;  /* 0x00000001ff027807 */ /* 0x000fe20000000000 */
[----:B------:R-:W-:Y:S01]  /*77e0*/  UIADD3 UR50, UPT, UPT, UR43, UR49, URZ ;  /* 0x000000312b327290 */ /* 0x000fe2000fffe0ff */
[----:B------:R-:W-:Y:S02]  /*77f0*/  SEL R0, RZ, 0x1, P1 ;  /* 0x00000001ff007807 */ /* 0x000fe40000800000 */
[----:B------:R-:W-:Y:S02]  /*7800*/  LOP3.LUT R83, R83, R2, RZ, 0x3c, !PT ;  /* 0x0000000253537212 */ /* 0x000fe400078e3cff */
[----:B------:R-:W-:Y:S02]  /*7810*/  LOP3.LUT R84, R84, R0, RZ, 0x3c, !PT ;  /* 0x0000000054547212 */ /* 0x000fe400078e3cff */
[----:B------:R-:W-:Y:S02]  /*7820*/  SEL R81, R81, RZ, P0 ;  /* 0x000000ff51517207 */ /* 0x000fe40000000000 */
[----:B------:R-:W-:Y:S01]  /*7830*/  SEL R36, R36, RZ, P1 ;  /* 0x000000ff24247207 */ /* 0x000fe20000800000 */
[----:B------:R-:W-:Y:S01]  /*7840*/  UMOV UR36, UR60 ;  /* 0x0000003c00247c82 */ /* 0x000fe20008000000 */
[----:B------:R-:W-:Y:S05]  /*7850*/  BRA.U UP0, `(.L_x_125) ;  /* 0xffffffe500587547 */ /* 0x000fea000b83ffff */
[----:B------:R-:W-:Y:S05]  /*7860*/  EXIT ;  /* 0x000000000000794d */ /* 0x000fea0003800000 */
.L_x_25:
[----:B--2---:R2:W3:Y:S02]  /*7870*/  SYNCS.PHASECHK.TRANS64.TRYWAIT P0, [R0+URZ+0x240], R2 ;  /* 0x00024002000075a7 */ /* 0x0044e400080011ff */
[----:B---3--:R-:W-:Y:S05]  /*7880*/  @!P0 NANOSLEEP.SYNCS 0x989680 ;  /* 0x009896800000895d */ /* 0x008fea0003900000 */
[----:B------:R-:W3:Y:S02]  /*7890*/  @!P0 SYNCS.PHASECHK.TRANS64 P0, [R0+URZ+0x240], R2 ;  /* 0x00024002000085a7 */ /* 0x000ee400080010ff */
[----:B---3--:R-:W-:Y:S05]  /*78a0*/  @!P0 BRA `(.L_x_25) ;  /* 0xfffffffc00f08947 */ /* 0x008fea000383ffff */
[----:B------:R-:W-:Y:S05]  /*78b0*/  BRA `(.L_x_126) ;  /* 0xffffffa400587947 */ /* 0x000fea000383ffff */
.L_x_28:
[----:B-1----:R-:W-:-:S07]  /*78c0*/  MOV R0, UR33 ;  /* 0x0000002100007c02 */ /* 0x002fce0008000f00 */
.L_x_127:
[----:B-1----:R1:W2:Y:S02]  /*78d0*/  SYNCS.PHASECHK.TRANS64.TRYWAIT P0, [R0+URZ+0xd8], R3 ;  /* 0x0000d803000075a7 */ /* 0x0022a400080011ff */
[----:B--2---:R-:W-:Y:S05]  /*78e0*/  @!P0 NANOSLEEP.SYNCS 0x989680 ;  /* 0x009896800000895d */ /* 0x004fea0003900000 */
[----:B------:R-:W2:Y:S02]  /*78f0*/  @!P0 SYNCS.PHASECHK.TRANS64 P0, [R0+URZ+0xd8], R3 ;  /* 0x0000d803000085a7 */ /* 0x000ea400080010ff */
[----:B--2---:R-:W-:Y:S05]  /*7900*/  @!P0 BRA `(.L_x_127) ;  /* 0xfffffffc00f08947 */ /* 0x004fea000383ffff */
[----:B------:R-:W-:Y:S05]  /*7910*/  BRA `(.L_x_27) ;  /* 0xffffffa400a47947 */ /* 0x000fea000383ffff */
.L_x_35:
[----:B-1----:R-:W-:-:S07]  /*7920*/  MOV R0, UR17 ;  /* 0x0000001100007c02 */ /* 0x002fce0008000f00 */
.L_x_128:
[----:B-1----:R1:W2:Y:S02]  /*7930*/  SYNCS.PHASECHK.TRANS64.TRYWAIT P0, [R0+URZ+0xd8], R3 ;  /* 0x0000d803000075a7 */ /* 0x0022a400080011ff */
[----:B--2---:R-:W-:Y:S05]  /*7940*/  @!P0 NANOSLEEP.SYNCS 0x989680 ;  /* 0x009896800000895d */ /* 0x004fea0003900000 */
[----:B------:R-:W2:Y:S02]  /*7950*/  @!P0 SYNCS.PHASECHK.TRANS64 P0, [R0+URZ+0xd8], R3 ;  /* 0x0000d803000085a7 */ /* 0x000ea400080010ff */
[----:B--2---:R-:W-:Y:S05]  /*7960*/  @!P0 BRA `(.L_x_128) ;  /* 0xfffffffc00f08947 */ /* 0x004fea000383ffff */
[----:B------:R-:W-:Y:S05]  /*7970*/  BRA `(.L_x_34) ;  /* 0xffffffa800687947 */ /* 0x000fea000383ffff */
.L_x_40:
[----:B-1----:R1:W2:Y:S02]  /*7980*/  SYNCS.PHASECHK.TRANS64.TRYWAIT P0, [R3+URZ+0x1d0], R0 ;  /* 0x0001d000030075a7 */ /* 0x0022a400080011ff */
[----:B--2---:R-:W-:Y:S05]  /*7990*/  @!P0 NANOSLEEP.SYNCS 0x989680 ;  /* 0x009896800000895d */ /* 0x004fea0003900000 */
[----:B------:R-:W2:Y:S02]  /*79a0*/  @!P0 SYNCS.PHASECHK.TRANS64 P0, [R3+URZ+0x1d0], R0 ;  /* 0x0001d000030085a7 */ /* 0x000ea400080010ff */
[----:B--2---:R-:W-:Y:S05]  /*79b0*/  @!P0 BRA `(.L_x_40) ;  /* 0xfffffffc00f08947 */ /* 0x004fea000383ffff */
[----:B------:R-:W-:Y:S05]  /*79c0*/  BRA `(.L_x_129) ;  /* 0xffffffac00147947 */ /* 0x000fea000383ffff */
.L_x_44:
[----:B------:R-:W-:-:S07]  /*79d0*/  MOV R0, UR4 ;  /* 0x0000000400007c02 */ /* 0x000fce0008000f00 */
.L_x_130:
[----:B-1----:R1:W2:Y:S02]  /*79e0*/  SYNCS.PHASECHK.TRANS64.TRYWAIT P0, [R0+URZ], R2 ;  /* 0x00000002000075a7 */ /* 0x0022a400080011ff */
[----:B--2---:R-:W-:Y:S05]  /*79f0*/  @!P0 NANOSLEEP.SYNCS 0x989680 ;  /* 0x009896800000895d */ /* 0x004fea0003900000 */
[----:B------:R-:W2:Y:S02]  /*7a00*/  @!P0 SYNCS.PHASECHK.TRANS64 P0, [R0+URZ], R2 ;  /* 0x00000002000085a7 */ /* 0x000ea400080010ff */
[----:B--2---:R-:W-:Y:S05]  /*7a10*/  @!P0 BRA `(.L_x_130) ;  /* 0xfffffffc00f08947 */ /* 0x004fea000383ffff */
[----:B------:R-:W-:Y:S05]  /*7a20*/  BRA `(.L_x_131) ;  /* 0xffffffb000987947 */ /* 0x000fea000383ffff */
.L_x_45:
[----:B------:R-:W-:-:S07]  /*7a30*/  MOV R0, UR4 ;  /* 0x0000000400007c02 */ /* 0x000fce0008000f00 */
.L_x_132:
[----:B-1----:R1:W2:Y:S02]  /*7a40*/  SYNCS.PHASECHK.TRANS64.TRYWAIT P0, [R0+URZ], R3 ;  /* 0x00000003000075a7 */ /* 0x0022a400080011ff */
[----:B--2---:R-:W-:Y:S05]  /*7a50*/  @!P0 NANOSLEEP.SYNCS 0x989680 ;  /* 0x009896800000895d */ /* 0x004fea0003900000 */
[----:B------:R-:W2:Y:S02]  /*7a60*/  @!P0 SYNCS.PHASECHK.TRANS64 P0, [R0+URZ], R3 ;  /* 0x00000003000085a7 */ /* 0x000ea400080010ff */
[----:B--2---:R-:W-:Y:S05]  /*7a70*/  @!P0 BRA `(.L_x_132) ;  /* 0xfffffffc00f08947 */ /* 0x004fea000383ffff */
[----:B------:R-:W-:Y:S05]  /*7a80*/  BRA `(.L_x_133) ;  /* 0xffffffb000a47947 */ /* 0x000fea000383ffff */
.L_x_46:
[----:B------:R-:W-:-:S07]  /*7a90*/  MOV R0, UR4 ;  /* 0x0000000400007c02 */ /* 0x000fce0008000f00 */
.L_x_134:
[----:B-1----:R1:W2:Y:S02]  /*7aa0*/  SYNCS.PHASECHK.TRANS64.TRYWAIT P0, [R0+URZ], R3 ;  /* 0x00000003000075a7 */ /* 0x0022a400080011ff */
[----:B--2---:R-:W-:Y:S05]  /*7ab0*/  @!P0 NANOSLEEP.SYNCS 0x989680 ;  /* 0x009896800000895d */ /* 0x004fea0003900000 */
[----:B------:R-:W2:Y:S02]  /*7ac0*/  @!P0 SYNCS.PHASECHK.TRANS64 P0, [R0+URZ], R3 ;  /* 0x00000003000085a7 */ /* 0x000ea400080010ff */
[----:B--2---:R-:W-:Y:S05]  /*7ad0*/  @!P0 BRA `(.L_x_134) ;  /* 0xfffffffc00f08947 */ /* 0x004fea000383ffff */
[----:B------:R-:W-:Y:S05]  /*7ae0*/  BRA `(.L_x_135) ;  /* 0xffffffb000b07947 */ /* 0x000fea000383ffff */
.L_x_47:
[----:B------:R-:W-:-:S07]  /*7af0*/  MOV R0, UR4 ;  /* 0x0000000400007c02 */ /* 0x000fce0008000f00 */
.L_x_136:
[----:B-1----:R1:W2:Y:S02]  /*7b00*/  SYNCS.PHASECHK.TRANS64.TRYWAIT P0, [R0+URZ], R3 ;  /* 0x00000003000075a7 */ /* 0x0022a400080011ff */
[----:B--2---:R-:W-:Y:S05]  /*7b10*/  @!P0 NANOSLEEP.SYNCS 0x989680 ;  /* 0x009896800000895d */ /* 0x004fea0003900000 */
[----:B------:R-:W2:Y:S02]  /*7b20*/  @!P0 SYNCS.PHASECHK.TRANS64 P0, [R0+URZ], R3 ;  /* 0x00000003000085a7 */ /* 0x000ea400080010ff */
[----:B--2---:R-:W-:Y:S05]  /*7b30*/  @!P0 BRA `(.L_x_136) ;  /* 0xfffffffc00f08947 */ /* 0x004fea000383ffff */
[----:B------:R-:W-:Y:S05]  /*7b40*/  BRA `(.L_x_137) ;  /* 0xffffffb000bc7947 */ /* 0x000fea000383ffff */
.L_x_48:
[----:B------:R-:W-:-:S07]  /*7b50*/  MOV R0, UR4 ;  /* 0x0000000400007c02 */ /* 0x000fce0008000f00 */
.L_x_138:
[----:B-1----:R1:W2:Y:S02]  /*7b60*/  SYNCS.PHASECHK.TRANS64.TRYWAIT P0, [R0+URZ], R3 ;  /* 0x00000003000075a7 */ /* 0x0022a400080011ff */
[----:B--2---:R-:W-:Y:S05]  /*7b70*/  @!P0 NANOSLEEP.SYNCS 0x989680 ;  /* 0x009896800000895d */ /* 0x004fea0003900000 */
[----:B------:R-:W2:Y:S02]  /*7b80*/  @!P0 SYNCS.PHASECHK.TRANS64 P0, [R0+URZ], R3 ;  /* 0x00000003000085a7 */ /* 0x000ea400080010ff */
[----:B--2---:R-:W-:Y:S05]  /*7b90*/  @!P0 BRA `(.L_x_138) ;  /* 0xfffffffc00f08947 */ /* 0x004fea000383ffff */
[----:B------:R-:W-:Y:S05]  /*7ba0*/  BRA `(.L_x_139) ;  /* 0xffffffb000c87947 */ /* 0x000fea000383ffff */
.L_x_49:
[----:B------:R-:W-:-:S07]  /*7bb0*/  MOV R0, UR4 ;  /* 0x0000000400007c02 */ /* 0x000fce0008000f00 */
.L_x_140:
[----:B-1----:R1:W2:Y:S02]  /*7bc0*/  SYNCS.PHASECHK.TRANS64.TRYWAIT P0, [R0+URZ], R3 ;  /* 0x00000003000075a7 */ /* 0x0022a400080011ff */
[----:B--2---:R-:W-:Y:S05]  /*7bd0*/  @!P0 NANOSLEEP.SYNCS 0x989680 ;  /* 0x009896800000895d */ /* 0x004fea0003900000 */
[----:B------:R-:W2:Y:S02]  /*7be0*/  @!P0 SYNCS.PHASECHK.TRANS64 P0, [R0+URZ], R3 ;  /* 0x00000003000085a7 */ /* 0x000ea400080010ff */
[----:B--2---:R-:W-:Y:S05]  /*7bf0*/  @!P0 BRA `(.L_x_140) ;  /* 0xfffffffc00f08947 */ /* 0x004fea000383ffff */
[----:B------:R-:W-:Y:S05]  /*7c00*/  BRA `(.L_x_141) ;  /* 0xffffffb000d47947 */ /* 0x000fea000383ffff */
.L_x_50:
[----:B------:R-:W-:-:S07]  /*7c10*/  MOV R0, UR4 ;  /* 0x0000000400007c02 */ /* 0x000fce0008000f00 */
.L_x_142:
[----:B-1----:R1:W2:Y:S02]  /*7c20*/  SYNCS.PHASECHK.TRANS64.TRYWAIT P0, [R0+URZ], R3 ;  /* 0x00000003000075a7 */ /* 0x0022a400080011ff */
[----:B--2---:R-:W-:Y:S05]  /*7c30*/  @!P0 NANOSLEEP.SYNCS 0x989680 ;  /* 0x009896800000895d */ /* 0x004fea0003900000 */
[----:B------:R-:W2:Y:S02]  /*7c40*/  @!P0 SYNCS.PHASECHK.TRANS64 P0, [R0+URZ], R3 ;  /* 0x00000003000085a7 */ /* 0x000ea400080010ff */
[----:B--2---:R-:W-:Y:S05]  /*7c50*/  @!P0 BRA `(.L_x_142) ;  /* 0xfffffffc00f08947 */ /* 0x004fea000383ffff */
[----:B------:R-:W-:Y:S05]  /*7c60*/  BRA `(.L_x_143) ;  /* 0xffffffb000e07947 */ /* 0x000fea000383ffff */
.L_x_51:
[----:B------:R-:W-:-:S07]  /*7c70*/  MOV R0, UR4 ;  /* 0x0000000400007c02 */ /* 0x000fce0008000f00 */
.L_x_144:
[----:B-1----:R1:W2:Y:S02]  /*7c80*/  SYNCS.PHASECHK.TRANS64.TRYWAIT P0, [R0+URZ], R3 ;  /* 0x00000003000075a7 */ /* 0x0022a400080011ff */
[----:B--2---:R-:W-:Y:S05]  /*7c90*/  @!P0 NANOSLEEP.SYNCS 0x989680 ;  /* 0x009896800000895d */ /* 0x004fea0003900000 */
[----:B------:R-:W2:Y:S02]  /*7ca0*/  @!P0 SYNCS.PHASECHK.TRANS64 P0, [R0+URZ], R3 ;  /* 0x00000003000085a7 */ /* 0x000ea400080010ff */
[----:B--2---:R-:W-:Y:S05]  /*7cb0*/  @!P0 BRA `(.L_x_144) ;  /* 0xfffffffc00f08947 */ /* 0x004fea000383ffff */
[----:B------:R-:W-:Y:S05]  /*7cc0*/  BRA `(.L_x_145) ;  /* 0xffffffb000ec7947 */ /* 0x000fea000383ffff */
.L_x_52:
[----:B------:R-:W-:-:S07]  /*7cd0*/  MOV R0, UR4 ;  /* 0x0000000400007c02 */ /* 0x000fce0008000f00 */
.L_x_146:
[----:B-1----:R1:W2:Y:S02]  /*7ce0*/  SYNCS.PHASECHK.TRANS64.TRYWAIT P0, [R0+URZ], R3 ;  /* 0x00000003000075a7 */ /* 0x0022a400080011ff */
[----:B--2---:R-:W-:Y:S05]  /*7cf0*/  @!P0 NANOSLEEP.SYNCS 0x989680 ;  /* 0x009896800000895d */ /* 0x004fea0003900000 */
[----:B------:R-:W2:Y:S02]  /*7d00*/  @!P0 SYNCS.PHASECHK.TRANS64 P0, [R0+URZ], R3 ;  /* 0x00000003000085a7 */ /* 0x000ea400080010ff */
[----:B--2---:R-:W-:Y:S05]  /*7d10*/  @!P0 BRA `(.L_x_146) ;  /* 0xfffffffc00f08947 */ /* 0x004fea000383ffff */
[----:B------:R-:W-:Y:S05]  /*7d20*/  BRA `(.L_x_147) ;  /* 0xffffffb000f87947 */ /* 0x000fea000383ffff */
.L_x_53:
[----:B------:R-:W-:-:S07]  /*7d30*/  MOV R0, UR4 ;  /* 0x0000000400007c02 */ /* 0x000fce0008000f00 */
.L_x_148:
[----:B-1----:R1:W2:Y:S02]  /*7d40*/  SYNCS.PHASECHK.TRANS64.TRYWAIT P0, [R0+URZ], R3 ;  /* 0x00000003000075a7 */ /* 0x0022a400080011ff */
[----:B--2---:R-:W-:Y:S05]  /*7d50*/  @!P0 NANOSLEEP.SYNCS 0x989680 ;  /* 0x009896800000895d */ /* 0x004fea0003900000 */
[----:B------:R-:W2:Y:S02]  /*7d60*/  @!P0 SYNCS.PHASECHK.TRANS64 P0, [R0+URZ], R3 ;  /* 0x00000003000085a7 */ /* 0x000ea400080010ff */
[----:B--2---:R-:W-:Y:S05]  /*7d70*/  @!P0 BRA `(.L_x_148) ;  /* 0xfffffffc00f08947 */ /* 0x004fea000383ffff */
[----:B------:R-:W-:Y:S05]  /*7d80*/  BRA `(.L_x_149) ;  /* 0xffffffb400047947 */ /* 0x000fea000383ffff */
.L_x_54:
[----:B------:R-:W-:-:S07]  /*7d90*/  MOV R0, UR4 ;  /* 0x0000000400007c02 */ /* 0x000fce0008000f00 */
.L_x_150:
[----:B-1----:R1:W2:Y:S02]  /*7da0*/  SYNCS.PHASECHK.TRANS64.TRYWAIT P0, [R0+URZ], R3 ;  /* 0x00000003000075a7 */ /* 0x0022a400080011ff */
[----:B--2---:R-:W-:Y:S05]  /*7db0*/  @!P0 NANOSLEEP.SYNCS 0x989680 ;  /* 0x009896800000895d */ /* 0x004fea0003900000 */
[----:B------:R-:W2:Y:S02]  /*7dc0*/  @!P0 SYNCS.PHASECHK.TRANS64 P0, [R0+URZ], R3 ;  /* 0x00000003000085a7 */ /* 0x000ea400080010ff */
[----:B--2---:R-:W-:Y:S05]  /*7dd0*/  @!P0 BRA `(.L_x_150) ;  /* 0xfffffffc00f08947 */ /* 0x004fea000383ffff */
[----:B------:R-:W-:Y:S05]  /*7de0*/  BRA `(.L_x_151) ;  /* 0xffffffb400107947 */ /* 0x000fea000383ffff */
.L_x_55:
[----:B------:R-:W-:-:S07]  /*7df0*/  MOV R0, UR4 ;  /* 0x0000000400007c02 */ /* 0x000fce0008000f00 */
.L_x_152:
[----:B-1----:R1:W2:Y:S02]  /*7e00*/  SYNCS.PHASECHK.TRANS64.TRYWAIT P0, [R0+URZ], R3 ;  /* 0x00000003000075a7 */ /* 0x0022a400080011ff */
[----:B--2---:R-:W-:Y:S05]  /*7e10*/  @!P0 NANOSLEEP.SYNCS 0x989680 ;  /* 0x009896800000895d */ /* 0x004fea0003900000 */
[----:B------:R-:W2:Y:S02]  /*7e20*/  @!P0 SYNCS.PHASECHK.TRANS64 P0, [R0+URZ], R3 ;  /* 0x00000003000085a7 */ /* 0x000ea400080010ff */
[----:B--2---:R-:W-:Y:S05]  /*7e30*/  @!P0 BRA `(.L_x_152) ;  /* 0xfffffffc00f08947 */ /* 0x004fea000383ffff */
[----:B------:R-:W-:Y:S05]  /*7e40*/  BRA `(.L_x_153) ;  /* 0xffffffb4001c7947 */ /* 0x000fea000383ffff */
.L_x_56:
[----:B------:R-:W-:-:S07]  /*7e50*/  MOV R0, UR4 ;  /* 0x0000000400007c02 */ /* 0x000fce0008000f00 */
.L_x_154:
[----:B-1----:R1:W2:Y:S02]  /*7e60*/  SYNCS.PHASECHK.TRANS64.TRYWAIT P0, [R0+URZ], R3 ;  /* 0x00000003000075a7 */ /* 0x0022a400080011ff */
[----:B--2---:R-:W-:Y:S05]  /*7e70*/  @!P0 NANOSLEEP.SYNCS 0x989680 ;  /* 0x009896800000895d */ /* 0x004fea0003900000 */
[----:B------:R-:W2:Y:S02]  /*7e80*/  @!P0 SYNCS.PHASECHK.TRANS64 P0, [R0+URZ], R3 ;  /* 0x00000003000085a7 */ /* 0x000ea400080010ff */
[----:B--2---:R-:W-:Y:S05]  /*7e90*/  @!P0 BRA `(.L_x_154) ;  /* 0xfffffffc00f08947 */ /* 0x004fea000383ffff */
[----:B------:R-:W-:Y:S05]  /*7ea0*/  BRA `(.L_x_155) ;  /* 0xffffffb400287947 */ /* 0x000fea000383ffff */
.L_x_57:
[----:B------:R-:W-:-:S07]  /*7eb0*/  MOV R0, UR4 ;  /* 0x0000000400007c02 */ /* 0x000fce0008000f00 */
.L_x_156:
[----:B-1----:R1:W2:Y:S02]  /*7ec0*/  SYNCS.PHASECHK.TRANS64.TRYWAIT P0, [R0+URZ], R3 ;  /* 0x00000003000075a7 */ /* 0x0022a400080011ff */
[----:B--2---:R-:W-:Y:S05]  /*7ed0*/  @!P0 NANOSLEEP.SYNCS 0x989680 ;  /* 0x009896800000895d */ /* 0x004fea0003900000 */
[----:B------:R-:W2:Y:S02]  /*7ee0*/  @!P0 SYNCS.PHASECHK.TRANS64 P0, [R0+URZ], R3 ;  /* 0x00000003000085a7 */ /* 0x000ea400080010ff */
[----:B--2---:R-:W-:Y:S05]  /*7ef0*/  @!P0 BRA `(.L_x_156) ;  /* 0xfffffffc00f08947 */ /* 0x004fea000383ffff */
[----:B------:R-:W-:Y:S05]  /*7f00*/  BRA `(.L_x_157) ;  /* 0xffffffb400347947 */ /* 0x000fea000383ffff */
.L_x_58:
[----:B------:R-:W-:-:S07]  /*7f10*/  MOV R0, UR4 ;  /* 0x0000000400007c02 */ /* 0x000fce0008000f00 */
.L_x_158:
[----:B-1----:R1:W2:Y:S02]  /*7f20*/  SYNCS.PHASECHK.TRANS64.TRYWAIT P0, [R0+URZ], R3 ;  /* 0x00000003000075a7 */ /* 0x0022a400080011ff */
[----:B--2---:R-:W-:Y:S05]  /*7f30*/  @!P0 NANOSLEEP.SYNCS 0x989680 ;  /* 0x009896800000895d */ /* 0x004fea0003900000 */
[----:B------:R-:W2:Y:S02]  /*7f40*/  @!P0 SYNCS.PHASECHK.TRANS64 P0, [R0+URZ], R3 ;  /* 0x00000003000085a7 */ /* 0x000ea400080010ff */
[----:B--2---:R-:W-:Y:S05]  /*7f50*/  @!P0 BRA `(.L_x_158) ;  /* 0xfffffffc00f08947 */ /* 0x004fea000383ffff */
[----:B------:R-:W-:Y:S05]  /*7f60*/  BRA `(.L_x_159) ;  /* 0xffffffb400407947 */ /* 0x000fea000383ffff */
.L_x_59:
[----:B------:R-:W-:-:S07]  /*7f70*/  MOV R0, UR4 ;  /* 0x0000000400007c02 */ /* 0x000fce0008000f00 */
.L_x_160:
[----:B-1----:R1:W2:Y:S02]  /*7f80*/  SYNCS.PHASECHK.TRANS64.TRYWAIT P0, [R0+URZ], R3 ;  /* 0x00000003000075a7 */ /* 0x0022a400080011ff */
[----:B--2---:R-:W-:Y:S05]  /*7f90*/  @!P0 NANOSLEEP.SYNCS 0x989680 ;  /* 0x009896800000895d */ /* 0x004fea0003900000 */
[----:B------:R-:W2:Y:S02]  /*7fa0*/  @!P0 SYNCS.PHASECHK.TRANS64 P0, [R0+URZ], R3 ;  /* 0x00000003000085a7 */ /* 0x000ea400080010ff */
[----:B--2---:R-:W-:Y:S05]  /*7fb0*/  @!P0 BRA `(.L_x_160) ;  /* 0xfffffffc00f08947 */ /* 0x004fea000383ffff */
[----:B------:R-:W-:Y:S05]  /*7fc0*/  BRA `(.L_x_161) ;  /* 0xffffffb4004c7947 */ /* 0x000fea000383ffff */
.L_x_60:
[----:B------:R-:W-:-:S07]  /*7fd0*/  MOV R0, UR4 ;  /* 0x0000000400007c02 */ /* 0x000fce0008000f00 */
.L_x_162:
[----:B-1----:R1:W2:Y:S02]  /*7fe0*/  SYNCS.PHASECHK.TRANS64.TRYWAIT P0, [R0+URZ], R3 ;  /* 0x00000003000075a7 */ /* 0x0022a400080011ff */
[----:B--2---:R-:W-:Y:S05]  /*7ff0*/  @!P0 NANOSLEEP.SYNCS 0x989680 ;  /* 0x009896800000895d */ /* 0x004fea0003900000 */
[----:B------:R-:W2:Y:S02]  /*8000*/  @!P0 SYNCS.PHASECHK.TRANS64 P0, [R0+URZ], R3 ;  /* 0x00000003000085a7 */ /* 0x000ea400080010ff */
[----:B--2---:R-:W-:Y:S05]  /*8010*/  @!P0 BRA `(.L_x_162) ;  /* 0xfffffffc00f08947 */ /* 0x004fea000383ffff */
[----:B------:R-:W-:Y:S05]  /*8020*/  BRA `(.L_x_163) ;  /* 0xffffffb400587947 */ /* 0x000fea000383ffff */
.L_x_61:
[----:B------:R-:W-:-:S07]  /*8030*/  MOV R0, UR4 ;  /* 0x0000000400007c02 */ /* 0x000fce0008000f00 */
.L_x_164:
[----:B-1----:R1:W2:Y:S02]  /*8040*/  SYNCS.PHASECHK.TRANS64.TRYWAIT P0, [R0+URZ], R3 ;  /* 0x00000003000075a7 */ /* 0x0022a400080011ff */
[----:B--2---:R-:W-:Y:S05]  /*8050*/  @!P0 NANOSLEEP.SYNCS 0x989680 ;  /* 0x009896800000895d */ /* 0x004fea0003900000 */
[----:B------:R-:W2:Y:S02]  /*8060*/  @!P0 SYNCS.PHASECHK.TRANS64 P0, [R0+URZ], R3 ;  /* 0x00000003000085a7 */ /* 0x000ea400080010ff */
[----:B--2---:R-:W-:Y:S05]  /*8070*/  @!P0 BRA `(.L_x_164) ;  /* 0xfffffffc00f08947 */ /* 0x004fea000383ffff */
[----:B------:R-:W-:Y:S05]  /*8080*/  BRA `(.L_x_165) ;  /* 0xffffffb400647947 */ /* 0x000fea000383ffff */
.L_x_62:
[----:B------:R-:W-:-:S07]  /*8090*/  MOV R0, UR4 ;  /* 0x0000000400007c02 */ /* 0x000fce0008000f00 */
.L_x_166:
[----:B-1----:R1:W2:Y:S02]  /*80a0*/  SYNCS.PHASECHK.TRANS64.TRYWAIT P0, [R0+URZ], R3 ;  /* 0x00000003000075a7 */ /* 0x0022a400080011ff */
[----:B--2---:R-:W-:Y:S05]  /*80b0*/  @!P0 NANOSLEEP.SYNCS 0x989680 ;  /* 0x009896800000895d */ /* 0x004fea0003900000 */
[----:B------:R-:W2:Y:S02]  /*80c0*/  @!P0 SYNCS.PHASECHK.TRANS64 P0, [R0+URZ], R3 ;  /* 0x00000003000085a7 */ /* 0x000ea400080010ff */
[----:B--2---:R-:W-:Y:S05]  /*80d0*/  @!P0 BRA `(.L_x_166) ;  /* 0xfffffffc00f08947 */ /* 0x004fea000383ffff */
[----:B------:R-:W-:Y:S05]  /*80e0*/  BRA `(.L_x_167) ;  /* 0xffffffb400707947 */ /* 0x000fea000383ffff */
.L_x_63:
[----:B------:R-:W-:-:S07]  /*80f0*/  MOV R0, UR4 ;  /* 0x0000000400007c02 */ /* 0x000fce0008000f00 */
.L_x_168:
[----:B-1----:R1:W2:Y:S02]  /*8100*/  SYNCS.PHASECHK.TRANS64.TRYWAIT P0, [R0+URZ], R3 ;  /* 0x00000003000075a7 */ /* 0x0022a400080011ff */
[----:B--2---:R-:W-:Y:S05]  /*8110*/  @!P0 NANOSLEEP.SYNCS 0x989680 ;  /* 0x009896800000895d */ /* 0x004fea0003900000 */
[----:B------:R-:W2:Y:S02]  /*8120*/  @!P0 SYNCS.PHASECHK.TRANS64 P0, [R0+URZ], R3 ;  /* 0x00000003000085a7 */ /* 0x000ea400080010ff */
[----:B--2---:R-:W-:Y:S05]  /*8130*/  @!P0 BRA `(.L_x_168) ;  /* 0xfffffffc00f08947 */ /* 0x004fea000383ffff */
[----:B------:R-:W-:Y:S05]  /*8140*/  BRA `(.L_x_169) ;  /* 0xffffffb4007c7947 */ /* 0x000fea000383ffff */
.L_x_64:
[----:B------:R-:W-:-:S07]  /*8150*/  MOV R0, UR4 ;  /* 0x0000000400007c02 */ /* 0x000fce0008000f00 */
.L_x_170:
[----:B-1----:R1:W2:Y:S02]  /*8160*/  SYNCS.PHASECHK.TRANS64.TRYWAIT P0, [R0+URZ], R3 ;  /* 0x00000003000075a7 */ /* 0x0022a400080011ff */
[----:B--2---:R-:W-:Y:S05]  /*8170*/  @!P0 NANOSLEEP.SYNCS 0x989680 ;  /* 0x009896800000895d */ /* 0x004fea0003900000 */
[----:B------:R-:W2:Y:S02]  /*8180*/  @!P0 SYNCS.PHASECHK.TRANS64 P0, [R0+URZ], R3 ;  /* 0x00000003000085a7 */ /* 0x000ea400080010ff */
[----:B--2---:R-:W-:Y:S05]  /*8190*/  @!P0 BRA `(.L_x_170) ;  /* 0xfffffffc00f08947 */ /* 0x004fea000383ffff */
[----:B------:R-:W-:Y:S05]  /*81a0*/  BRA `(.L_x_171) ;  /* 0xffffffb400887947 */ /* 0x000fea000383ffff */
.L_x_65:
[----:B------:R-:W-:-:S07]  /*81b0*/  MOV R0, UR4 ;  /* 0x0000000400007c02 */ /* 0x000fce0008000f00 */
.L_x_172:
[----:B-1----:R1:W2:Y:S02]  /*81c0*/  SYNCS.PHASECHK.TRANS64.TRYWAIT P0, [R0+URZ], R3 ;  /* 0x00000003000075a7 */ /* 0x0022a400080011ff */
[----:B--2---:R-:W-:Y:S05]  /*81d0*/  @!P0 NANOSLEEP.SYNCS 0x989680 ;  /* 0x009896800000895d */ /* 0x004fea0003900000 */
[----:B------:R-:W2:Y:S02]  /*81e0*/  @!P0 SYNCS.PHASECHK.TRANS64 P0, [R0+URZ], R3 ;  /* 0x00000003000085a7 */ /* 0x000ea400080010ff */
[----:B--2---:R-:W-:Y:S05]  /*81f0*/  @!P0 BRA `(.L_x_172) ;  /* 0xfffffffc00f08947 */ /* 0x004fea000383ffff */
[----:B------:R-:W-:Y:S05]  /*8200*/  BRA `(.L_x_173) ;  /* 0xffffffb400947947 */ /* 0x000fea000383ffff */
.L_x_66:
[----:B------:R-:W-:-:S07]  /*8210*/  MOV R0, UR4 ;  /* 0x0000000400007c02 */ /* 0x000fce0008000f00 */
.L_x_174:
[----:B-1----:R1:W2:Y:S02]  /*8220*/  SYNCS.PHASECHK.TRANS64.TRYWAIT P0, [R0+URZ], R3 ;  /* 0x00000003000075a7 */ /* 0x0022a400080011ff */
[----:B--2---:R-:W-:Y:S05]  /*8230*/  @!P0 NANOSLEEP.SYNCS 0x989680 ;  /* 0x009896800000895d */ /* 0x004fea0003900000 */
[----:B------:R-:W2:Y:S02]  /*8240*/  @!P0 SYNCS.PHASECHK.TRANS64 P0, [R0+URZ], R3 ;  /* 0x00000003000085a7 */ /* 0x000ea400080010ff */
[----:B--2---:R-:W-:Y:S05]  /*8250*/  @!P0 BRA `(.L_x_174) ;  /* 0xfffffffc00f08947 */ /* 0x004fea000383ffff */
[----:B------:R-:W-:Y:S05]  /*8260*/  BRA `(.L_x_175) ;  /* 0xffffffb400a07947 */ /* 0x000fea000383ffff */
.L_x_67:
[----:B------:R-:W-:-:S07]  /*8270*/  MOV R0, UR4 ;  /* 0x0000000400007c02 */ /* 0x000fce0008000f00 */
.L_x_176:
[----:B-1----:R1:W2:Y:S02]  /*8280*/  SYNCS.PHASECHK.TRANS64.TRYWAIT P0, [R0+URZ], R3 ;  /* 0x00000003000075a7 */ /* 0x0022a400080011ff */
[----:B--2---:R-:W-:Y:S05]  /*8290*/  @!P0 NANOSLEEP.SYNCS 0x989680 ;  /* 0x009896800000895d */ /* 0x004fea0003900000 */
[----:B------:R-:W2:Y:S02]  /*82a0*/  @!P0 SYNCS.PHASECHK.TRANS64 P0, [R0+URZ], R3 ;  /* 0x00000003000085a7 */ /* 0x000ea400080010ff */
[----:B--2---:R-:W-:Y:S05]  /*82b0*/  @!P0 BRA `(.L_x_176) ;  /* 0xfffffffc00f08947 */ /* 0x004fea000383ffff */
[----:B------:R-:W-:Y:S05]  /*82c0*/  BRA `(.L_x_177) ;  /* 0xffffffb400ac7947 */ /* 0x000fea000383ffff */
.L_x_68:
[----:B------:R-:W-:-:S07]  /*82d0*/  MOV R0, UR4 ;  /* 0x0000000400007c02 */ /* 0x000fce0008000f00 */
.L_x_178:
[----:B-1----:R1:W2:Y:S02]  /*82e0*/  SYNCS.PHASECHK.TRANS64.TRYWAIT P0, [R0+URZ], R3 ;  /* 0x00000003000075a7 */ /* 0x0022a400080011ff */
[----:B--2---:R-:W-:Y:S05]  /*82f0*/  @!P0 NANOSLEEP.SYNCS 0x989680 ;  /* 0x009896800000895d */ /* 0x004fea0003900000 */
[----:B------:R-:W2:Y:S02]  /*8300*/  @!P0 SYNCS.PHASECHK.TRANS64 P0, [R0+URZ], R3 ;  /* 0x00000003000085a7 */ /* 0x000ea400080010ff */
[----:B--2---:R-:W-:Y:S05]  /*8310*/  @!P0 BRA `(.L_x_178) ;  /* 0xfffffffc00f08947 */ /* 0x004fea000383ffff */
[----:B------:R-:W-:Y:S05]  /*8320*/  BRA `(.L_x_179) ;  /* 0xffffffb400b87947 */ /* 0x000fea000383ffff */
.L_x_69:
[----:B------:R-:W-:-:S07]  /*8330*/  MOV R0, UR4 ;  /* 0x0000000400007c02 */ /* 0x000fce0008000f00 */
.L_x_180:
[----:B-1----:R1:W2:Y:S02]  /*8340*/  SYNCS.PHASECHK.TRANS64.TRYWAIT P0, [R0+URZ], R3 ;  /* 0x00000003000075a7 */ /* 0x0022a400080011ff */
[----:B--2---:R-:W-:Y:S05]  /*8350*/  @!P0 NANOSLEEP.SYNCS 0x989680 ;  /* 0x009896800000895d */ /* 0x004fea0003900000 */
[----:B------:R-:W2:Y:S02]  /*8360*/  @!P0 SYNCS.PHASECHK.TRANS64 P0, [R0+URZ], R3 ;  /* 0x00000003000085a7 */ /* 0x000ea400080010ff */
[----:B--2---:R-:W-:Y:S05]  /*8370*/  @!P0 BRA `(.L_x_180) ;  /* 0xfffffffc00f08947 */ /* 0x004fea000383ffff */
[----:B------:R-:W-:Y:S05]  /*8380*/  BRA `(.L_x_181) ;  /* 0xffffffb400c47947 */ /* 0x000fea000383ffff */
.L_x_72:
[----:B-1----:R1:W2:Y:S02]  /*8390*/  SYNCS.PHASECHK.TRANS64.TRYWAIT P0, [R2+URZ+0x230], R4 ;  /* 0x00023004020075a7 */ /* 0x0022a400080011ff */
[----:B--2---:R-:W-:Y:S05]  /*83a0*/  @!P0 NANOSLEEP.SYNCS 0x989680 ;  /* 0x009896800000895d */ /* 0x004fea0003900000 */
[----:B------:R-:W2:Y:S02]  /*83b0*/  @!P0 SYNCS.PHASECHK.TRANS64 P0, [R2+URZ+0x230], R4 ;  /* 0x00023004020085a7 */ /* 0x000ea400080010ff */
[----:B--2---:R-:W-:Y:S05]  /*83c0*/  @!P0 BRA `(.L_x_72) ;  /* 0xfffffffc00f08947 */ /* 0x004fea000383ffff */
[----:B------:R-:W-:Y:S05]  /*83d0*/  BRA `(.L_x_182) ;  /* 0xffffffb800207947 */ /* 0x000fea000383ffff */
.L_x_73:
[----:B------:R-:W-:-:S07]  /*83e0*/  MOV R2, UR5 ;  /* 0x0000000500027c02 */ /* 0x000fce0008000f00 */
.L_x_183:
[----:B-1----:R1:W2:Y:S02]  /*83f0*/  SYNCS.PHASECHK.TRANS64.TRYWAIT P0, [R2+URZ+0x1e0], R5 ;  /* 0x0001e005020075a7 */ /* 0x0022a400080011ff */
[----:B--2---:R-:W-:Y:S05]  /*8400*/  @!P0 NANOSLEEP.SYNCS 0x989680 ;  /* 0x009896800000895d */ /* 0x004fea0003900000 */
[----:B------:R-:W2:Y:S02]  /*8410*/  @!P0 SYNCS.PHASECHK.TRANS64 P0, [R2+URZ+0x1e0], R5 ;  /* 0x0001e005020085a7 */ /* 0x000ea400080010ff */
[----:B--2---:R-:W-:Y:S05]  /*8420*/  @!P0 BRA `(.L_x_183) ;  /* 0xfffffffc00f08947 */ /* 0x004fea000383ffff */
[----:B------:R-:W-:Y:S05]  /*8430*/  BRA `(.L_x_184) ;  /* 0xffffffb800307947 */ /* 0x000fea000383ffff */
.L_x_74:
[----:B-1----:R1:W2:Y:S02]  /*8440*/  SYNCS.PHASECHK.TRANS64.TRYWAIT P1, [R2+URZ+0x1d0], R4 ;  /* 0x0001d004020075a7 */ /* 0x0022a400080211ff */
[----:B--2---:R-:W-:Y:S05]  /*8450*/  @!P1 NANOSLEEP.SYNCS 0x989680 ;  /* 0x009896800000995d */ /* 0x004fea0003900000 */
[----:B------:R-:W2:Y:S02]  /*8460*/  @!P1 SYNCS.PHASECHK.TRANS64 P1, [R2+URZ+0x1d0], R4 ;  /* 0x0001d004020095a7 */ /* 0x000ea400080210ff */
[----:B--2---:R-:W-:Y:S05]  /*8470*/  @!P1 BRA `(.L_x_74) ;  /* 0xfffffffc00f09947 */ /* 0x004fea000383ffff */
[----:B------:R-:W-:Y:S05]  /*8480*/  BRA `(.L_x_185) ;  /* 0xffffffb800607947 */ /* 0x000fea000383ffff */
.L_x_77:
[----:B------:R-:W-:-:S07]  /*8490*/  MOV R0, UR5 ;  /* 0x0000000500007c02 */ /* 0x000fce0008000f00 */
.L_x_186:
[----:B-1----:R1:W2:Y:S02]  /*84a0*/  SYNCS.PHASECHK.TRANS64.TRYWAIT P0, [R0+URZ+0x1e0], R2 ;  /* 0x0001e002000075a7 */ /* 0x0022a400080011ff */
[----:B--2---:R-:W-:Y:S05]  /*84b0*/  @!P0 NANOSLEEP.SYNCS 0x989680 ;  /* 0x009896800000895d */ /* 0x004fea0003900000 */
[----:B------:R-:W2:Y:S02]  /*84c0*/  @!P0 SYNCS.PHASECHK.TRANS64 P0, [R0+URZ+0x1e0], R2 ;  /* 0x0001e002000085a7 */ /* 0x000ea400080010ff */
[----:B--2---:R-:W-:Y:S05]  /*84d0*/  @!P0 BRA `(.L_x_186) ;  /* 0xfffffffc00f08947 */ /* 0x004fea000383ffff */
[----:B------:R-:W-:Y:S05]  /*84e0*/  BRA `(.L_x_76) ;  /* 0xffffffb800b47947 */ /* 0x000fea000383ffff */
.L_x_84:
[----:B-1----:R1:W2:Y:S02]  /*84f0*/  SYNCS.PHASECHK.TRANS64.TRYWAIT P1, [R0+URZ+0x1d0], R2 ;  /* 0x0001d002000075a7 */ /* 0x0022a400080211ff */
[----:B--2---:R-:W-:Y:S05]  /*8500*/  @!P1 NANOSLEEP.SYNCS 0x989680 ;  /* 0x009896800000995d */ /* 0x004fea0003900000 */
[----:B------:R-:W2:Y:S02]  /*8510*/  @!P1 SYNCS.PHASECHK.TRANS64 P1, [R0+URZ+0x1d0], R2 ;  /* 0x0001d002000095a7 */ /* 0x000ea400080210ff */
[----:B--2---:R-:W-:Y:S05]  /*8520*/  @!P1 BRA `(.L_x_84) ;  /* 0xfffffffc00f09947 */ /* 0x004fea000383ffff */
[----:B------:R-:W-:Y:S05]  /*8530*/  BRA `(.L_x_187) ;  /* 0xffffffc000187947 */ /* 0x000fea000383ffff */
.L_x_85:
[----:B------:R-:W-:-:S07]  /*8540*/  MOV R2, UR8 ;  /* 0x0000000800027c02 */ /* 0x000fce0008000f00 */
.L_x_188:
[----:B-1----:R1:W2:Y:S02]  /*8550*/  SYNCS.PHASECHK.TRANS64.TRYWAIT P0, [R2+URZ+0x210], R0 ;  /* 0x00021000020075a7 */ /* 0x0022a400080011ff */
[----:B--2---:R-:W-:Y:S05]  /*8560*/  @!P0 NANOSLEEP.SYNCS 0x989680 ;  /* 0x009896800000895d */ /* 0x004fea0003900000 */
[----:B------:R-:W2:Y:S02]  /*8570*/  @!P0 SYNCS.PHASECHK.TRANS64 P0, [R2+URZ+0x210], R0 ;  /* 0x00021000020085a7 */ /* 0x000ea400080010ff */
[----:B--2---:R-:W-:Y:S05]  /*8580*/  @!P0 BRA `(.L_x_188) ;  /* 0xfffffffc00f08947 */ /* 0x004fea000383ffff */
[----:B------:R-:W-:Y:S05]  /*8590*/  BRA `(.L_x_189) ;  /* 0xffffffc000687947 */ /* 0x000fea000383ffff */
.L_x_88:
[----:B------:R-:W-:Y:S07]  /*85a0*/  MOV R0, UR7 ;  /* 0x0000000700007c02 */ /* 0x000fee0008000f00 */
.L_x_190:
[----:B-1----:R1:W2:Y:S02]  /*85b0*/  SYNCS.PHASECHK.TRANS64.TRYWAIT P0, [R0+URZ], R2 ;  /* 0x00000002000075a7 */ /* 0x0022a400080011ff */
[----:B--2---:R-:W-:Y:S05]  /*85c0*/  @!P0 NANOSLEEP.SYNCS 0x989680 ;  /* 0x009896800000895d */ /* 0x004fea0003900000 */
[----:B------:R-:W2:Y:S02]  /*85d0*/  @!P0 SYNCS.PHASECHK.TRANS64 P0, [R0+URZ], R2 ;  /* 0x00000002000085a7 */ /* 0x000ea400080010ff */
[----:B--2---:R-:W-:Y:S05]  /*85e0*/  @!P0 BRA `(.L_x_190) ;  /* 0xfffffffc00f08947 */ /* 0x004fea000383ffff */
[----:B------:R-:W-:Y:S05]  /*85f0*/  BRA `(.L_x_87) ;  /* 0xffffffc000847947 */ /* 0x000fea000383ffff */
.L_x_91:
[----:B------:R-:W-:-:S07]  /*8600*/  MOV R0, UR5 ;  /* 0x0000000500007c02 */ /* 0x000fce0008000f00 */
.L_x_191:
[----:B--2---:R2:W4:Y:S02]  /*8610*/  SYNCS.PHASECHK.TRANS64.TRYWAIT P0, [R0+URZ], R2 ;  /* 0x00000002000075a7 */ /* 0x00452400080011ff */
[----:B----4-:R-:W-:Y:S05]  /*8620*/  @!P0 NANOSLEEP.SYNCS 0x989680 ;  /* 0x009896800000895d */ /* 0x010fea0003900000 */
[----:B------:R-:W4:Y:S02]  /*8630*/  @!P0 SYNCS.PHASECHK.TRANS64 P0, [R0+URZ], R2 ;  /* 0x00000002000085a7 */ /* 0x000f2400080010ff */
[----:B----4-:R-:W-:Y:S05]  /*8640*/  @!P0 BRA `(.L_x_191) ;  /* 0xfffffffc00f08947 */ /* 0x010fea000383ffff */
[----:B------:R-:W-:Y:S05]  /*8650*/  BRA `(.L_x_192) ;  /* 0xffffffc400387947 */ /* 0x000fea000383ffff */
.L_x_92:
[----:B------:R-:W-:-:S07]  /*8660*/  MOV R0, UR5 ;  /* 0x0000000500007c02 */ /* 0x000fce0008000f00 */
.L_x_193:
[----:B-1----:R1:W2:Y:S02]  /*8670*/  SYNCS.PHASECHK.TRANS64.TRYWAIT P0, [R0+URZ], R3 ;  /* 0x00000003000075a7 */ /* 0x0022a400080011ff */
[----:B--2---:R-:W-:Y:S05]  /*8680*/  @!P0 NANOSLEEP.SYNCS 0x989680 ;  /* 0x009896800000895d */ /* 0x004fea0003900000 */
[----:B------:R-:W2:Y:S02]  /*8690*/  @!P0 SYNCS.PHASECHK.TRANS64 P0, [R0+URZ], R3 ;  /* 0x00000003000085a7 */ /* 0x000ea400080010ff */
[----:B--2---:R-:W-:Y:S05]  /*86a0*/  @!P0 BRA `(.L_x_193) ;  /* 0xfffffffc00f08947 */ /* 0x004fea000383ffff */
[----:B------:R-:W-:Y:S05]  /*86b0*/  BRA `(.L_x_194) ;  /* 0xffffffc400447947 */ /* 0x000fea000383ffff */
.L_x_93:
[----:B------:R-:W-:-:S07]  /*86c0*/  MOV R0, UR5 ;  /* 0x0000000500007c02 */ /* 0x000fce0008000f00 */
.L_x_195:
[----:B-1----:R1:W2:Y:S02]  /*86d0*/  SYNCS.PHASECHK.TRANS64.TRYWAIT P0, [R0+URZ], R3 ;  /* 0x00000003000075a7 */ /* 0x0022a400080011ff */
[----:B--2---:R-:W-:Y:S05]  /*86e0*/  @!P0 NANOSLEEP.SYNCS 0x989680 ;  /* 0x009896800000895d */ /* 0x004fea0003900000 */
[----:B------:R-:W2:Y:S02]  /*86f0*/  @!P0 SYNCS.PHASECHK.TRANS64 P0, [R0+URZ], R3 ;  /* 0x00000003000085a7 */ /* 0x000ea400080010ff */
[----:B--2---:R-:W-:Y:S05]  /*8700*/  @!P0 BRA `(.L_x_195) ;  /* 0xfffffffc00f08947 */ /* 0x004fea000383ffff */
[----:B------:R-:W-:Y:S05]  /*8710*/  BRA `(.L_x_196) ;  /* 0xffffffc400507947 */ /* 0x000fea000383ffff */
.L_x_94:
[----:B-1----:R-:W-:-:S07]  /*8720*/  MOV R0, UR7 ;  /* 0x0000000700007c02 */ /* 0x002fce0008000f00 */
.L_x_197:
[----:B-1----:R1:W2:Y:S02]  /*8730*/  SYNCS.PHASECHK.TRANS64.TRYWAIT P0, [R0+URZ], R2 ;  /* 0x00000002000075a7 */ /* 0x0022a400080011ff */
[----:B--2---:R-:W-:Y:S05]  /*8740*/  @!P0 NANOSLEEP.SYNCS 0x989680 ;  /* 0x009896800000895d */ /* 0x004fea0003900000 */
[----:B------:R-:W2:Y:S02]  /*8750*/  @!P0 SYNCS.PHASECHK.TRANS64 P0, [R0+URZ], R2 ;  /* 0x00000002000085a7 */ /* 0x000ea400080010ff */
[----:B--2---:R-:W-:Y:S05]  /*8760*/  @!P0 BRA `(.L_x_197) ;  /* 0xfffffffc00f08947 */ /* 0x004fea000383ffff */
[----:B------:R-:W-:Y:S05]  /*8770*/  BRA `(.L_x_198) ;  /* 0xffffffc4005c7947 */ /* 0x000fea000383ffff */
.L_x_99:
[----:B---3--:R3:W1:Y:S02]  /*8780*/  SYNCS.PHASECHK.TRANS64.TRYWAIT P0, [R7+URZ+0x1d0], R0 ;  /* 0x0001d000070075a7 */ /* 0x00866400080011ff */
[----:B-1----:R-:W-:Y:S05]  /*8790*/  @!P0 NANOSLEEP.SYNCS 0x989680 ;  /* 0x009896800000895d */ /* 0x002fea0003900000 */
[----:B------:R-:W1:Y:S02]  /*87a0*/  @!P0 SYNCS.PHASECHK.TRANS64 P0, [R7+URZ+0x1d0], R0 ;  /* 0x0001d000070085a7 */ /* 0x000e6400080010ff */
[----:B-1----:R-:W-:Y:S05]  /*87b0*/  @!P0 BRA `(.L_x_99) ;  /* 0xfffffffc00f08947 */ /* 0x002fea000383ffff */
[----:B------:R-:W-:Y:S05]  /*87c0*/  BRA `(.L_x_199) ;  /* 0xffffffc8006c7947 */ /* 0x000fea000383ffff */
.L_x_102:
[----:B-1----:R-:W-:Y:S07]  /*87d0*/  MOV R0, UR19 ;  /* 0x0000001300007c02 */ /* 0x002fee0008000f00 */
.L_x_200:
[----:B-1----:R1:W2:Y:S02]  /*87e0*/  SYNCS.PHASECHK.TRANS64.TRYWAIT P2, [R0+URZ+0x1c8], R7 ;  /* 0x0001c807000075a7 */ /* 0x0022a400080411ff */
[----:B--2---:R-:W-:Y:S05]  /*87f0*/  @!P2 NANOSLEEP.SYNCS 0x989680 ;  /* 0x009896800000a95d */ /* 0x004fea0003900000 */
[----:B------:R-:W2:Y:S02]  /*8800*/  @!P2 SYNCS.PHASECHK.TRANS64 P2, [R0+URZ+0x1c8], R7 ;  /* 0x0001c8070000a5a7 */ /* 0x000ea400080410ff */
[----:B--2---:R-:W-:Y:S05]  /*8810*/  @!P2 BRA `(.L_x_200) ;  /* 0xfffffffc00f0a947 */ /* 0x004fea000383ffff */
[----:B------:R-:W-:Y:S05]  /*8820*/  BRA `(.L_x_101) ;  /* 0xffffffcc00b47947 */ /* 0x000fea000383ffff */
.L_x_105:
[----:B-1----:R-:W-:Y:S07]  /*8830*/  MOV R0, UR19 ;  /* 0x0000001300007c02 */ /* 0x002fee0008000f00 */
.L_x_201:
[----:B-1----:R1:W2:Y:S02]  /*8840*/  SYNCS.PHASECHK.TRANS64.TRYWAIT P0, [R0+URZ+0x1b8], R6 ;  /* 0x0001b806000075a7 */ /* 0x0022a400080011ff */
[----:B--2---:R-:W-:Y:S05]  /*8850*/  @!P0 NANOSLEEP.SYNCS 0x989680 ;  /* 0x009896800000895d */ /* 0x004fea0003900000 */
[----:B------:R-:W2:Y:S02]  /*8860*/  @!P0 SYNCS.PHASECHK.TRANS64 P0, [R0+URZ+0x1b8], R6 ;  /* 0x0001b806000085a7 */ /* 0x000ea400080010ff */
[----:B--2---:R-:W-:Y:S05]  /*8870*/  @!P0 BRA `(.L_x_201) ;  /* 0xfffffffc00f08947 */ /* 0x004fea000383ffff */
[----:B------:R-:W-:Y:S05]  /*8880*/  BRA `(.L_x_202) ;  /* 0xffffffd000007947 */ /* 0x000fea000383ffff */
.L_x_108:
[----:B---3--:R3:W1:Y:S02]  /*8890*/  SYNCS.PHASECHK.TRANS64.TRYWAIT P0, [R3+URZ+0x1d0], R0 ;  /* 0x0001d000030075a7 */ /* 0x00866400080011ff */
[----:B-1----:R-:W-:Y:S05]  /*88a0*/  @!P0 NANOSLEEP.SYNCS 0x989680 ;  /* 0x009896800000895d */ /* 0x002fea0003900000 */
[----:B------:R-:W1:Y:S02]  /*88b0*/  @!P0 SYNCS.PHASECHK.TRANS64 P0, [R3+URZ+0x1d0], R0 ;  /* 0x0001d000030085a7 */ /* 0x000e6400080010ff */
[----:B-1----:R-:W-:Y:S05]  /*88c0*/  @!P0 BRA `(.L_x_108) ;  /* 0xfffffffc00f08947 */ /* 0x002fea000383ffff */
[----:B------:R-:W-:Y:S05]  /*88d0*/  BRA `(.L_x_203) ;  /* 0xffffffd4004c7947 */ /* 0x000fea000383ffff */
.L_x_119:
[----:B-1----:R-:W-:Y:S04]  /*88e0*/  MOV R0, UR57 ;  /* 0x0000003900007c02 */ /* 0x002fe80008000f00 */
[----:B------:R1:W2:Y:S03]  /*88f0*/  SYNCS.PHASECHK.TRANS64.TRYWAIT P1, [R0+URZ+0x1b0], R4 ;  /* 0x0001b004000075a7 */ /* 0x0002a600080211ff */
[----:B--2---:R-:W-:Y:S05]  /*8900*/  @!P1 NANOSLEEP.SYNCS 0x989680 ;  /* 0x009896800000995d */ /* 0x004fea0003900000 */
[----:B------:R-:W2:Y:S02]  /*8910*/  @!P1 SYNCS.PHASECHK.TRANS64 P1, [R0+URZ+0x1b0], R4 ;  /* 0x0001b004000095a7 */ /* 0x000ea400080210ff */
[----:B--2---:R-:W-:Y:S05]  /*8920*/  @!P1 BRA `(.L_x_119) ;  /* 0xfffffffc00ec9947 */ /* 0x004fea000383ffff */
[----:B------:R-:W-:Y:S05]  /*8930*/  BRA `(.L_x_118) ;  /* 0xffffffe000707947 */ /* 0x000fea000383ffff */
.L_x_121:
[----:B------:R1:W1:Y:S02]  /*8940*/  SYNCS.PHASECHK.TRANS64.TRYWAIT P1, [R22+URZ+0x1f0], R3 ;  /* 0x0001f003160075a7 */ /* 0x00026400080211ff */
[----:B-1----:R-:W-:Y:S05]  /*8950*/  @!P1 NANOSLEEP.SYNCS 0x989680 ;  /* 0x009896800000995d */ /* 0x002fea0003900000 */
[----:B------:R-:W1:Y:S02]  /*8960*/  @!P1 SYNCS.PHASECHK.TRANS64 P1, [R22+URZ+0x1f0], R3 ;  /* 0x0001f003160095a7 */ /* 0x000e6400080210ff */
[----:B-1----:R-:W-:Y:S05]  /*8970*/  @!P1 BRA `(.L_x_121) ;  /* 0xfffffffc00f09947 */ /* 0x002fea000383ffff */
[----:B------:R-:W-:Y:S05]  /*8980*/  BRA `(.L_x_120) ;  /* 0xffffffe000ac7947 */ /* 0x000fea000383ffff */
        .weak           $__internal_0_$__cuda_sm10x_tcgen05_guardrail_trap_col_being_dealloced_not_returned_by_alloc
        .type           $__internal_0_$__cuda_sm10x_tcgen05_guardrail_trap_col_being_dealloced_not_returned_by_alloc,@function
        .size           $__internal_0_$__cuda_sm10x_tcgen05_guardrail_trap_col_being_dealloced_not_returned_by_alloc,($__internal_1_$__cuda_sm10x_tcgen05_guardrail_trap_phase_invalid_during_alloc - $__internal_0_$__cuda_sm10x_tcgen05_guardrail_trap_col_being_dealloced_not_returned_by_alloc)
$__internal_0_$__cuda_sm10x_tcgen05_guardrail_trap_col_being_dealloced_not_returned_by_alloc:
[----:B------:R-:W-:Y:S05]  /*8990*/  BPT.TRAP 0x1 ;  /* 0x000000040000795c */ /* 0x000fea0000300000 */
[----:B------:R-:W-:-:S04]  /*89a0*/  HFMA2 R3, -RZ, RZ, 0, 0 ;  /* 0x00000000ff037431 */ /* 0x000fc800000001ff */
[----:B------:R-:W-:Y:S05]  /*89b0*/  RET.REL.NODEC R2 `(_ZN7cutlass13device_kernelINS_4gemm6kernel13GemmUniversalIN4cute5tupleIJiiiiEEENS1_10collective13CollectiveMmaINS1_35MainloopSm100TmaUmmaWarpSpecializedILi27ELi2ELi4ENS5_IJNS4_1CILi4EEESB_NSA_ILi1EEEEEEEENS5_IJNSA_ILi64EEESF_SF_EEENS_12float_e4m3_tENS5_IJlSC_lEEESH_SI_NS4_8TiledMMAINS4_8MMA_AtomIJNS4_10MMA_TraitsINS4_19SM100_MMA_F8F6F4_SSEJSH_SH_fSF_SF_NS4_17integral_constantINS4_4UMMA5MajorELSP_0EEESQ_NSN_INSO_7ScaleInELSR_0EEESS_EEEEEENS4_6LayoutINS5_IJSC_SC_SC_EEENS5_IJNSA_ILi0EEESX_SX_EEEEENS5_IJNS4_10UnderscoreES10_S10_EEEEENS4_23SM90_TMA_LOAD_MULTICASTENS4_14ComposedLayoutINS4_7SwizzleILi2ELi4ELi3EEENS4_18smem_ptr_flag_bitsILi8EEENSV_INS5_IJNSA_ILi8EEESF_EEENS5_IJSF_SC_EEEEEEEvNS4_8identityES13_S1D_vS1E_EENS_8epilogue10collective18CollectiveEpilogueINS1G_23Sm100TmaWarpSpecializedILi1ELi1ELi32ELb0ELb0EEEJSG_NS5_IJNSV_ISF_SC_EES1L_EEESH_SI_SH_SI_NS1G_6fusion15FusionCallbacksIS1K_NS1N_17LinearCombinationISH_fSH_fLNS_15FloatRoundStyleE2EEESG_S1M_JEEENS4_5SM1004TMEM4LOAD26SM100_TMEM_LOAD_16dp32b32xENS4_13SM90_TMA_LOADES1D_NS4_39AutoVectorizingCopyWithAssumedAlignmentILi128EEENS4_14SM90_TMA_STOREES1D_S1Z_S1Z_EEEvvEEEEvNT_6ParamsE) ;  /* 0xffffff7402907950 */ /* 0x000fea0003c3ffff */
        .weak           $__internal_1_$__cuda_sm10x_tcgen05_guardrail_trap_phase_invalid_during_alloc
        .type           $__internal_1_$__cuda_sm10x_tcgen05_guardrail_trap_phase_invalid_during_alloc,@function
        .size           $__internal_1_$__cuda_sm10x_tcgen05_guardrail_trap_phase_invalid_during_alloc,($__internal_2_$__cuda_sm10x_tcgen05_guardrail_trap_unallocated_columns_being_dealloced - $__internal_1_$__cuda_sm10x_tcgen05_guardrail_trap_phase_invalid_during_alloc)
$__internal_1_$__cuda_sm10x_tcgen05_guardrail_trap_phase_invalid_during_alloc:
[----:B------:R-:W-:Y:S05]  /*89c0*/  BPT.TRAP 0x1 ;  /* 0x000000040000795c */ /* 0x000fea0000300000 */
[----:B------:R-:W-:-:S04]  /*89d0*/  MOV R5, 0x0 ;  /* 0x0000000000057802 */ /* 0x000fc80000000f00 */
[----:B------:R-:W-:Y:S05]  /*89e0*/  RET.REL.NODEC R4 `(_ZN7cutlass13device_kernelINS_4gemm6kernel13GemmUniversalIN4cute5tupleIJiiiiEEENS1_10collective13CollectiveMmaINS1_35MainloopSm100TmaUmmaWarpSpecializedILi27ELi2ELi4ENS5_IJNS4_1CILi4EEESB_NSA_ILi1EEEEEEEENS5_IJNSA_ILi64EEESF_SF_EEENS_12float_e4m3_tENS5_IJlSC_lEEESH_SI_NS4_8TiledMMAINS4_8MMA_AtomIJNS4_10MMA_TraitsINS4_19SM100_MMA_F8F6F4_SSEJSH_SH_fSF_SF_NS4_17integral_constantINS4_4UMMA5MajorELSP_0EEESQ_NSN_INSO_7ScaleInELSR_0EEESS_EEEEEENS4_6LayoutINS5_IJSC_SC_SC_EEENS5_IJNSA_ILi0EEESX_SX_EEEEENS5_IJNS4_10UnderscoreES10_S10_EEEEENS4_23SM90_TMA_LOAD_MULTICASTENS4_14ComposedLayoutINS4_7SwizzleILi2ELi4ELi3EEENS4_18smem_ptr_flag_bitsILi8EEENSV_INS5_IJNSA_ILi8EEESF_EEENS5_IJSF_SC_EEEEEEEvNS4_8identityES13_S1D_vS1E_EENS_8epilogue10collective18CollectiveEpilogueINS1G_23Sm100TmaWarpSpecializedILi1ELi1ELi32ELb0ELb0EEEJSG_NS5_IJNSV_ISF_SC_EES1L_EEESH_SI_SH_SI_NS1G_6fusion15FusionCallbacksIS1K_NS1N_17LinearCombinationISH_fSH_fLNS_15FloatRoundStyleE2EEESG_S1M_JEEENS4_5SM1004TMEM4LOAD26SM100_TMEM_LOAD_16dp32b32xENS4_13SM90_TMA_LOADES1D_NS4_39AutoVectorizingCopyWithAssumedAlignmentILi128EEENS4_14SM90_TMA_STOREES1D_S1Z_S1Z_EEEvvEEEEvNT_6ParamsE) ;  /* 0xffffff7404847950 */ /* 0x000fea0003c3ffff */
        .weak           $__internal_2_$__cuda_sm10x_tcgen05_guardrail_trap_unallocated_columns_being_dealloced
        .type           $__internal_2_$__cuda_sm10x_tcgen05_guardrail_trap_unallocated_columns_being_dealloced,@function
        .size           $__internal_2_$__cuda_sm10x_tcgen05_guardrail_trap_unallocated_columns_being_dealloced,(.L_x_205 - $__internal_2_$__cuda_sm10x_tcgen05_guardrail_trap_unallocated_columns_being_dealloced)
$__internal_2_$__cuda_sm10x_tcgen05_guardrail_trap_unallocated_columns_being_dealloced:
[----:B------:R-:W-:Y:S05]  /*89f0*/  BPT.TRAP 0x1 ;  /* 0x000000040000795c */ /* 0x000fea0000300000 */
[----:B------:R-:W-:-:S04]  /*8a00*/  HFMA2 R3, -RZ, RZ, 0, 0 ;  /* 0x00000000ff037431 */ /* 0x000fc800000001ff */
[----:B------:R-:W-:Y:S05]  /*8a10*/  RET.REL.NODEC R2 `(_ZN7cutlass13device_kernelINS_4gemm6kernel13GemmUniversalIN4cute5tupleIJiiiiEEENS1_10collective13CollectiveMmaINS1_35MainloopSm100TmaUmmaWarpSpecializedILi27ELi2ELi4ENS5_IJNS4_1CILi4EEESB_NSA_ILi1EEEEEEEENS5_IJNSA_ILi64EEESF_SF_EEENS_12float_e4m3_tENS5_IJlSC_lEEESH_SI_NS4_8TiledMMAINS4_8MMA_AtomIJNS4_10MMA_TraitsINS4_19SM100_MMA_F8F6F4_SSEJSH_SH_fSF_SF_NS4_17integral_constantINS4_4UMMA5MajorELSP_0EEESQ_NSN_INSO_7ScaleInELSR_0EEESS_EEEEEENS4_6LayoutINS5_IJSC_SC_SC_EEENS5_IJNSA_ILi0EEESX_SX_EEEEENS5_IJNS4_10UnderscoreES10_S10_EEEEENS4_23SM90_TMA_LOAD_MULTICASTENS4_14ComposedLayoutINS4_7SwizzleILi2ELi4ELi3EEENS4_18smem_ptr_flag_bitsILi8EEENSV_INS5_IJNSA_ILi8EEESF_EEENS5_IJSF_SC_EEEEEEEvNS4_8identityES13_S1D_vS1E_EENS_8epilogue10collective18CollectiveEpilogueINS1G_23Sm100TmaWarpSpecializedILi1ELi1ELi32ELb0ELb0EEEJSG_NS5_IJNSV_ISF_SC_EES1L_EEESH_SI_SH_SI_NS1G_6fusion15FusionCallbacksIS1K_NS1N_17LinearCombinationISH_fSH_fLNS_15FloatRoundStyleE2EEESG_S1M_JEEENS4_5SM1004TMEM4LOAD26SM100_TMEM_LOAD_16dp32b32xENS4_13SM90_TMA_LOADES1D_NS4_39AutoVectorizingCopyWithAssumedAlignmentILi128EEENS4_14SM90_TMA_STOREES1D_S1Z_S1Z_EEEvvEEEEvNT_6ParamsE) ;  /* 0xffffff7402787950 */ /* 0x000fea0003c3ffff */
.L_x_204:
[----:B------:R-:W-:-:S00]  /*8a20*/  BRA `(.L_x_204) ;  /* 0xfffffffc00fc7947 */ /* 0x000fc0000383ffff */
[----:B------:R-:W-:-:S00]  /*8a30*/  NOP ;  /* 0x0000000000007918 */ /* 0x000fc00000000000 */
        /* <DEDUP_REMOVED lines=12> */
.L_x_205:


//--------------------- .nv.global.init           --------------------------
	.section	.nv.global.init,"aw",@progbits
.nv.global.init:
	.type		$str$27,@object
	.size		$str$27,($str$28 - $str$27)
$str$27:
        /*0000*/ 	.byte	0x28, 0x61, 0x64, 0x64, 0x72, 0x65, 0x73, 0x73, 0x20, 0x26, 0x20, 0x6d, 0x61, 0x73, 0x6b, 0x29
        /*0010*/ 	.byte	0x20, 0x3d, 0x3d, 0x20, 0x30, 0x00
	.type		$str$28,@object
	.size		$str$28,($str$26 - $str$28)
$str$28:
        /*0016*/ 	.byte	0x2f, 0x74, 0x6d, 0x70, 0x2f, 0x63, 0x75, 0x74, 0x6c, 0x61, 0x73, 0x73, 0x5f, 0x73, 0x77, 0x65
        /*0026*/ 	.byte	0x65, 0x70, 0x5f, 0x73, 0x72, 0x63, 0x2f, 0x69, 0x6e, 0x63, 0x6c, 0x75, 0x64, 0x65, 0x2f, 0x63
        /*0036*/ 	.byte	0x75, 0x74, 0x65, 0x2f, 0x70, 0x6f, 0x69, 0x6e, 0x74, 0x65, 0x72, 0x5f, 0x66, 0x6c, 0x61, 0x67
        /*0046*/ 	.byte	0x67, 0x65, 0x64, 0x2e, 0x68, 0x70, 0x70, 0x00
	.type		$str$26,@object
	.size		$str$26,($str$25 - $str$26)
$str$26:
        /*004e*/ 	.byte	0x2f, 0x74, 0x6d, 0x70, 0x2f, 0x63, 0x75, 0x74, 0x6c, 0x61, 0x73, 0x73, 0x5f, 0x73, 0x77, 0x65
        /*005e*/ 	.byte	0x65, 0x70, 0x5f, 0x73, 0x72, 0x63, 0x2f, 0x69, 0x6e, 0x63, 0x6c, 0x75, 0x64, 0x65, 0x2f, 0x63
        /*006e*/ 	.byte	0x75, 0x74, 0x65, 0x2f, 0x61, 0x74, 0x6f, 0x6d, 0x2f, 0x63, 0x6f, 0x70, 0x79, 0x5f, 0x74, 0x72
        /*007e*/ 	.byte	0x61, 0x69, 0x74, 0x73, 0x5f, 0x73, 0x6d, 0x31, 0x30, 0x30, 0x2e, 0x68, 0x70, 0x70, 0x00
	.type		$str$25,@object
	.size		$str$25,(__unnamed_1 - $str$25)
$str$25:
        /*008d*/ 	.byte	0x28, 0x28, 0x75, 0x69, 0x6e, 0x74, 0x33, 0x32, 0x5f, 0x74, 0x28, 0x74, 0x68, 0x72, 0x65, 0x61
        /*009d*/ 	.byte	0x64, 0x49, 0x64, 0x78, 0x2e, 0x78, 0x29, 0x20, 0x2f, 0x20, 0x33, 0x32, 0x29, 0x20, 0x25, 0x20
        /*00ad*/ 	.byte	0x34, 0x29, 0x20, 0x3d, 0x3d, 0x20, 0x28, 0x28, 0x28, 0x74, 0x6d, 0x65, 0x6d, 0x5f, 0x61, 0x64
        /*00bd*/ 	.byte	0x64, 0x72, 0x20, 0x3e, 0x3e, 0x20, 0x31, 0x36, 0x29, 0x20, 0x2f, 0x20, 0x33, 0x32, 0x29, 0x20
        /*00cd*/ 	.byte	0x25, 0x20, 0x34, 0x29, 0x00
	.type		__unnamed_1,@object
	.size		__unnamed_1,(__unnamed_2 - __unnamed_1)
__unnamed_1:
        /*00d2*/ 	.byte	0x61, 0x75, 0x74, 0x6f, 0x20, 0x63, 0x75, 0x74, 0x65, 0x3a, 0x3a, 0x61, 0x73, 0x5f, 0x70, 0x6f
        /* <DEDUP_REMOVED lines=24> */
        /*0262*/ 	.byte	0x3c, 0x34, 0x30, 0x39, 0x36, 0x3e, 0x3e, 0x3e, 0x3e, 0x5d, 0x00
	.type		__unnamed_2,@object
	.size		__unnamed_2,(.L_2 - __unnamed_2)
__unnamed_2:
        /* <DEDUP_REMOVED lines=40> */
        /*04ed*/ 	.byte	0x74, 0x65, 0x3a, 0x3a, 0x43, 0x3c, 0x30, 0x3e, 0x3e, 0x3e, 0x3e, 0x5d, 0x00
.L_2:


//--------------------- .nv.shared._ZN7cutlass13device_kernelINS_4gemm6kernel13GemmUniversalIN4cute5tupleIJiiiiEEENS1_10collective13CollectiveMmaINS1_35MainloopSm100TmaUmmaWarpSpecializedILi27ELi2ELi4ENS5_IJNS4_1CILi4EEESB_NSA_ILi1EEEEEEEENS5_IJNSA_ILi64EEESF_SF_EEENS_12float_e4m3_tENS5_IJlSC_lEEESH_SI_NS4_8TiledMMAINS4_8MMA_AtomIJNS4_10MMA_TraitsINS4_19SM100_MMA_F8F6F4_SSEJSH_SH_fSF_SF_NS4_17integral_constantINS4_4UMMA5MajorELSP_0EEESQ_NSN_INSO_7ScaleInELSR_0EEESS_EEEEEENS4_6LayoutINS5_IJSC_SC_SC_EEENS5_IJNSA_ILi0EEESX_SX_EEEEENS5_IJNS4_10UnderscoreES10_S10_EEEEENS4_23SM90_TMA_LOAD_MULTICASTENS4_14ComposedLayoutINS4_7SwizzleILi2ELi4ELi3EEENS4_18smem_ptr_flag_bitsILi8EEENSV_INS5_IJNSA_ILi8EEESF_EEENS5_IJSF_SC_EEEEEEEvNS4_8identityES13_S1D_vS1E_EENS_8epilogue10collective18CollectiveEpilogueINS1G_23Sm100TmaWarpSpecializedILi1ELi1ELi32ELb0ELb0EEEJSG_NS5_IJNSV_ISF_SC_EES1L_EEESH_SI_SH_SI_NS1G_6fusion15FusionCallbacksIS1K_NS1N_17LinearCombinationISH_fSH_fLNS_15FloatRoundStyleE2EEESG_S1M_JEEENS4_5SM1004TMEM4LOAD26SM100_TMEM_LOAD_16dp32b32xENS4_13SM90_TMA_LOADES1D_NS4_39AutoVectorizingCopyWithAssumedAlignmentILi128EEENS4_14SM90_TMA_STOREES1D_S1Z_S1Z_EEEvvEEEEvNT_6ParamsE --------------------------
	.section	.nv.shared._ZN7cutlass13device_kernelINS_4gemm6kernel13GemmUniversalIN4cute5tupleIJiiiiEEENS1_10collective13CollectiveMmaINS1_35MainloopSm100TmaUmmaWarpSpecializedILi27ELi2ELi4ENS5_IJNS4_1CILi4EEESB_NSA_ILi1EEEEEEEENS5_IJNSA_ILi64EEESF_SF_EEENS_12float_e4m3_tENS5_IJlSC_lEEESH_SI_NS4_8TiledMMAINS4_8MMA_AtomIJNS4_10MMA_TraitsINS4_19SM100_MMA_F8F6F4_SSEJSH_SH_fSF_SF_NS4_17integral_constantINS4_4UMMA5MajorELSP_0EEESQ_NSN_INSO_7ScaleInELSR_0EEESS_EEEEEENS4_6LayoutINS5_IJSC_SC_SC_EEENS5_IJNSA_ILi0EEESX_SX_EEEEENS5_IJNS4_10UnderscoreES10_S10_EEEEENS4_23SM90_TMA_LOAD_MULTICASTENS4_14ComposedLayoutINS4_7SwizzleILi2ELi4ELi3EEENS4_18smem_ptr_flag_bitsILi8EEENSV_INS5_IJNSA_ILi8EEESF_EEENS5_IJSF_SC_EEEEEEEvNS4_8identityES13_S1D_vS1E_EENS_8epilogue10collective18CollectiveEpilogueINS1G_23Sm100TmaWarpSpecializedILi1ELi1ELi32ELb0ELb0EEEJSG_NS5_IJNSV_ISF_SC_EES1L_EEESH_SI_SH_SI_NS1G_6fusion15FusionCallbacksIS1K_NS1N_17LinearCombinationISH_fSH_fLNS_15FloatRoundStyleE2EEESG_S1M_JEEENS4_5SM1004TMEM4LOAD26SM100_TMEM_LOAD_16dp32b32xENS4_13SM90_TMA_LOADES1D_NS4_39AutoVectorizingCopyWithAssumedAlignmentILi128EEENS4_14SM90_TMA_STOREES1D_S1Z_S1Z_EEEvvEEEEvNT_6ParamsE,"aw",@nobits
	.sectionflags	@""
	.align	16
	.zero		1024


//--------------------- .nv.shared.reserved.0     --------------------------
	.section	.nv.shared.reserved.0,"aw",@nobits
	.weak		__nv_reservedSMEM_offset_0_alias
	.size		__nv_reservedSMEM_offset_0_alias, 0, 64
	.other		__nv_reservedSMEM_offset_0_alias,@"STO_CUDA_RESERVED_SHARED STV_DEFAULT"
__nv_reservedSMEM_offset_0_alias:
	.zero		0
.nv.shared.reserved.0:
	.zero		64
	.weak		__nv_reservedSMEM_tcgen05_partition
	.type		__nv_reservedSMEM_tcgen05_partition,@object
	.size		__nv_reservedSMEM_tcgen05_partition,(.L_0 - __nv_reservedSMEM_tcgen05_partition)
__nv_reservedSMEM_tcgen05_partition:
	.zero		32
.L_0:


//--------------------- .nv.global                --------------------------
	.section	.nv.global,"aw",@nobits
.nv.global:
	.type		_ZN40_INTERNAL_a3c49b92_4_k_cu_0fb99caf_311724cute1_E,@object
	.size		_ZN40_INTERNAL_a3c49b92_4_k_cu_0fb99caf_311724cute1_E,(_ZN40_INTERNAL_a3c49b92_4_k_cu_0fb99caf_311724cuda3std3__45__cpo6cbeginE - _ZN40_INTERNAL_a3c49b92_4_k_cu_0fb99caf_311724cute1_E)
_ZN40_INTERNAL_a3c49b92_4_k_cu_0fb99caf_311724cute1_E:
	.zero		1
	.type		_ZN40_INTERNAL_a3c49b92_4_k_cu_0fb99caf_311724cuda3std3__45__cpo6cbeginE,@object
	.size		_ZN40_INTERNAL_a3c49b92_4_k_cu_0fb99caf_311724cuda3std3__45__cpo6cbeginE,(_ZN40_INTERNAL_a3c49b92_4_k_cu_0fb99caf_311724cuda3std3__48in_placeE - _ZN40_INTERNAL_a3c49b92_4_k_cu_0fb99caf_311724cuda3std3__45__cpo6cbeginE)
_ZN40_INTERNAL_a3c49b92_4_k_cu_0fb99caf_311724cuda3std3__45__cpo6cbeginE:
	.zero		1
	.type		_ZN40_INTERNAL_a3c49b92_4_k_cu_0fb99caf_311724cuda3std3__48in_placeE,@object
	.size		_ZN40_INTERNAL_a3c49b92_4_k_cu_0fb99caf_311724cuda3std3__48in_placeE,(_ZN40_INTERNAL_a3c49b92_4_k_cu_0fb99caf_311724cuda3std6ranges3__45__cpo9iter_moveE - _ZN40_INTERNAL_a3c49b92_4_k_cu_0fb99caf_311724cuda3std3__48in_placeE)
_ZN40_INTERNAL_a3c49b92_4_k_cu_0fb99caf_311724cuda3std3__48in_placeE:
	.zero		1
	.type		_ZN40_INTERNAL_a3c49b92_4_k_cu_0fb99caf_311724cuda3std6ranges3__45__cpo9iter_moveE,@object
	.size		_ZN40_INTERNAL_a3c49b92_4_k_cu_0fb99caf_311724cuda3std6ranges3__45__cpo9iter_moveE,(_ZN40_INTERNAL_a3c49b92_4_k_cu_0fb99caf_311724cuda3std3__45__cpo5beginE - _ZN40_INTERNAL_a3c49b92_4_k_cu_0fb99caf_311724cuda3std6ranges3__45__cpo9iter_moveE)
_ZN40_INTERNAL_a3c49b92_4_k_cu_0fb99caf_311724cuda3std6ranges3__45__cpo9iter_moveE:
	.zero		1
	.type		_ZN40_INTERNAL_a3c49b92_4_k_cu_0fb99caf_311724cuda3std3__45__cpo5beginE,@object
	.size		_ZN40_INTERNAL_a3c49b92_4_k_cu_0fb99caf_311724cuda3std3__45__cpo5beginE,(_ZN40_INTERNAL_a3c49b92_4_k_cu_0fb99caf_311724cuda3std3__442_GLOBAL__N__a3c49b92_4_k_cu_0fb99caf_311726ignoreE - _ZN40_INTERNAL_a3c49b92_4_k_cu_0fb99caf_311724cuda3std3__45__cpo5beginE)
_ZN40_INTERNAL_a3c49b92_4_k_cu_0fb99caf_311724cuda3std3__45__cpo5beginE:
	.zero		1
	.type		_ZN40_INTERNAL_a3c49b92_4_k_cu_0fb99caf_311724cuda3std3__442_GLOBAL__N__a3c49b92_4_k_cu_0fb99caf_311726ignoreE,@object
	.size		_ZN40_INTERNAL_a3c49b92_4_k_cu_0fb99caf_311724cuda3std3__442_GLOBAL__N__a3c49b92_4_k_cu_0fb99caf_311726ignoreE,(_ZN40_INTERNAL_a3c49b92_4_k_cu_0fb99caf_311724cute7productE - _ZN40_INTERNAL_a3c49b92_4_k_cu_0fb99caf_311724cuda3std3__442_GLOBAL__N__a3c49b92_4_k_cu_0fb99caf_311726ignoreE)
_ZN40_INTERNAL_a3c49b92_4_k_cu_0fb99caf_311724cuda3std3__442_GLOBAL__N__a3c49b92_4_k_cu_0fb99caf_311726ignoreE:
	.zero		1
	.type		_ZN40_INTERNAL_a3c49b92_4_k_cu_0fb99caf_311724cute7productE,@object
	.size		_ZN40_INTERNAL_a3c49b92_4_k_cu_0fb99caf_311724cute7productE,(_ZN40_INTERNAL_a3c49b92_4_k_cu_0fb99caf_311724cuda3std3__45__cpo3endE - _ZN40_INTERNAL_a3c49b92_4_k_cu_0fb99caf_311724cute7productE)
_ZN40_INTERNAL_a3c49b92_4_k_cu_0fb99caf_311724cute7productE:
	.zero		1
	.type		_ZN40_INTERNAL_a3c49b92_4_k_cu_0fb99caf_311724cuda3std3__45__cpo3endE,@object
	.size		_ZN40_INTERNAL_a3c49b92_4_k_cu_0fb99caf_311724cuda3std3__45__cpo3endE,(_ZN40_INTERNAL_a3c49b92_4_k_cu_0fb99caf_311724cuda3std3__419piecewise_constructE - _ZN40_INTERNAL_a3c49b92_4_k_cu_0fb99caf_311724cuda3std3__45__cpo3endE)
_ZN40_INTERNAL_a3c49b92_4_k_cu_0fb99caf_311724cuda3std3__45__cpo3endE:
	.zero		1
	.type		_ZN40_INTERNAL_a3c49b92_4_k_cu_0fb99caf_311724cuda3std3__419piecewise_constructE,@object
	.size		_ZN40_INTERNAL_a3c49b92_4_k_cu_0fb99caf_311724cuda3std3__419piecewise_constructE,(_ZN40_INTERNAL_a3c49b92_4_k_cu_0fb99caf_311724cuda3std3__45__cpo4cendE - _ZN40_INTERNAL_a3c49b92_4_k_cu_0fb99caf_311724cuda3std3__419piecewise_constructE)
_ZN40_INTERNAL_a3c49b92_4_k_cu_0fb99caf_311724cuda3std3__419piecewise_constructE:
	.zero		1
	.type		_ZN40_INTERNAL_a3c49b92_4_k_cu_0fb99caf_311724cuda3std3__45__cpo4cendE,@object
	.size		_ZN40_INTERNAL_a3c49b92_4_k_cu_0fb99caf_311724cuda3std3__45__cpo4cendE,(_ZN40_INTERNAL_a3c49b92_4_k_cu_0fb99caf_311724cuda3std6ranges3__45__cpo4swapE - _ZN40_INTERNAL_a3c49b92_4_k_cu_0fb99caf_311724cuda3std3__45__cpo4cendE)
_ZN40_INTERNAL_a3c49b92_4_k_cu_0fb99caf_311724cuda3std3__45__cpo4cendE:
	.zero		1
	.type		_ZN40_INTERNAL_a3c49b92_4_k_cu_0fb99caf_311724cuda3std6ranges3__45__cpo4swapE,@object
	.size		_ZN40_INTERNAL_a3c49b92_4_k_cu_0fb99caf_311724cuda3std6ranges3__45__cpo4swapE,(.L_10 - _ZN40_INTERNAL_a3c49b92_4_k_cu_0fb99caf_311724cuda3std6ranges3__45__cpo4swapE)
_ZN40_INTERNAL_a3c49b92_4_k_cu_0fb99caf_311724cuda3std6ranges3__45__cpo4swapE:
	.zero		1
.L_10:


//--------------------- .nv.constant0._ZN7cutlass13device_kernelINS_4gemm6kernel13GemmUniversalIN4cute5tupleIJiiiiEEENS1_10collective13CollectiveMmaINS1_35MainloopSm100TmaUmmaWarpSpecializedILi27ELi2ELi4ENS5_IJNS4_1CILi4EEESB_NSA_ILi1EEEEEEEENS5_IJNSA_ILi64EEESF_SF_EEENS_12float_e4m3_tENS5_IJlSC_lEEESH_SI_NS4_8TiledMMAINS4_8MMA_AtomIJNS4_10MMA_TraitsINS4_19SM100_MMA_F8F6F4_SSEJSH_SH_fSF_SF_NS4_17integral_constantINS4_4UMMA5MajorELSP_0EEESQ_NSN_INSO_7ScaleInELSR_0EEESS_EEEEEENS4_6LayoutINS5_IJSC_SC_SC_EEENS5_IJNSA_ILi0EEESX_SX_EEEEENS5_IJNS4_10UnderscoreES10_S10_EEEEENS4_23SM90_TMA_LOAD_MULTICASTENS4_14ComposedLayoutINS4_7SwizzleILi2ELi4ELi3EEENS4_18smem_ptr_flag_bitsILi8EEENSV_INS5_IJNSA_ILi8EEESF_EEENS5_IJSF_SC_EEEEEEEvNS4_8identityES13_S1D_vS1E_EENS_8epilogue10collective18CollectiveEpilogueINS1G_23Sm100TmaWarpSpecializedILi1ELi1ELi32ELb0ELb0EEEJSG_NS5_IJNSV_ISF_SC_EES1L_EEESH_SI_SH_SI_NS1G_6fusion15FusionCallbacksIS1K_NS1N_17LinearCombinationISH_fSH_fLNS_15FloatRoundStyleE2EEESG_S1M_JEEENS4_5SM1004TMEM4LOAD26SM100_TMEM_LOAD_16dp32b32xENS4_13SM90_TMA_LOADES1D_NS4_39AutoVectorizingCopyWithAssumedAlignmentILi128EEENS4_14SM90_TMA_STOREES1D_S1Z_S1Z_EEEvvEEEEvNT_6ParamsE --------------------------
	.section	.nv.constant0._ZN7cutlass13device_kernelINS_4gemm6kernel13GemmUniversalIN4cute5tupleIJiiiiEEENS1_10collective13CollectiveMmaINS1_35MainloopSm100TmaUmmaWarpSpecializedILi27ELi2ELi4ENS5_IJNS4_1CILi4EEESB_NSA_ILi1EEEEEEEENS5_IJNSA_ILi64EEESF_SF_EEENS_12float_e4m3_tENS5_IJlSC_lEEESH_SI_NS4_8TiledMMAINS4_8MMA_AtomIJNS4_10MMA_TraitsINS4_19SM100_MMA_F8F6F4_SSEJSH_SH_fSF_SF_NS4_17integral_constantINS4_4UMMA5MajorELSP_0EEESQ_NSN_INSO_7ScaleInELSR_0EEESS_EEEEEENS4_6LayoutINS5_IJSC_SC_SC_EEENS5_IJNSA_ILi0EEESX_SX_EEEEENS5_IJNS4_10UnderscoreES10_S10_EEEEENS4_23SM90_TMA_LOAD_MULTICASTENS4_14ComposedLayoutINS4_7SwizzleILi2ELi4ELi3EEENS4_18smem_ptr_flag_bitsILi8EEENSV_INS5_IJNSA_ILi8EEESF_EEENS5_IJSF_SC_EEEEEEEvNS4_8identityES13_S1D_vS1E_EENS_8epilogue10collective18CollectiveEpilogueINS1G_23Sm100TmaWarpSpecializedILi1ELi1ELi32ELb0ELb0EEEJSG_NS5_IJNSV_ISF_SC_EES1L_EEESH_SI_SH_SI_NS1G_6fusion15FusionCallbacksIS1K_NS1N_17LinearCombinationISH_fSH_fLNS_15FloatRoundStyleE2EEESG_S1M_JEEENS4_5SM1004TMEM4LOAD26SM100_TMEM_LOAD_16dp32b32xENS4_13SM90_TMA_LOADES1D_NS4_39AutoVectorizingCopyWithAssumedAlignmentILi128EEENS4_14SM90_TMA_STOREES1D_S1Z_S1Z_EEEvvEEEEvNT_6ParamsE,"a",@progbits
	.sectionflags	@""
	.align	4
.nv.constant0._ZN7cutlass13device_kernelINS_4gemm6kernel13GemmUniversalIN4cute5tupleIJiiiiEEENS1_10collective13CollectiveMmaINS1_35MainloopSm100TmaUmmaWarpSpecializedILi27ELi2ELi4ENS5_IJNS4_1CILi4EEESB_NSA_ILi1EEEEEEEENS5_IJNSA_ILi64EEESF_SF_EEENS_12float_e4m3_tENS5_IJlSC_lEEESH_SI_NS4_8TiledMMAINS4_8MMA_AtomIJNS4_10MMA_TraitsINS4_19SM100_MMA_F8F6F4_SSEJSH_SH_fSF_SF_NS4_17integral_constantINS4_4UMMA5MajorELSP_0EEESQ_NSN_INSO_7ScaleInELSR_0EEESS_EEEEEENS4_6LayoutINS5_IJSC_SC_SC_EEENS5_IJNSA_ILi0EEESX_SX_EEEEENS5_IJNS4_10UnderscoreES10_S10_EEEEENS4_23SM90_TMA_LOAD_MULTICASTENS4_14ComposedLayoutINS4_7SwizzleILi2ELi4ELi3EEENS4_18smem_ptr_flag_bitsILi8EEENSV_INS5_IJNSA_ILi8EEESF_EEENS5_IJSF_SC_EEEEEEEvNS4_8identityES13_S1D_vS1E_EENS_8epilogue10collective18CollectiveEpilogueINS1G_23Sm100TmaWarpSpecializedILi1ELi1ELi32ELb0ELb0EEEJSG_NS5_IJNSV_ISF_SC_EES1L_EEESH_SI_SH_SI_NS1G_6fusion15FusionCallbacksIS1K_NS1N_17LinearCombinationISH_fSH_fLNS_15FloatRoundStyleE2EEESG_S1M_JEEENS4_5SM1004TMEM4LOAD26SM100_TMEM_LOAD_16dp32b32xENS4_13SM90_TMA_LOADES1D_NS4_39AutoVectorizingCopyWithAssumedAlignmentILi128EEENS4_14SM90_TMA_STOREES1D_S1Z_S1Z_EEEvvEEEEvNT_6ParamsE:
	.zero		2944


//--------------------- SYMBOLS --------------------------

	.type		.nv.reservedSmem.offset0,@object
	.size		.nv.reservedSmem.offset0,0x4
	.type		.nv.reservedSmem.cap,@object
	.size		.nv.reservedSmem.cap,0x4
	.type		__assertfail,@function
